//
// Generated by NVIDIA NVVM Compiler
//
// Compiler Build ID: CL-36424714
// Cuda compilation tools, release 13.0, V13.0.88
// Based on NVVM 20.0.0
//

.version 9.0
.target sm_100
.address_size 64

	// .globl	_Z11gemm_kernelPKfS0_Pfiiiff

.visible .entry _Z11gemm_kernelPKfS0_Pfiiiff(
	.param .u64 .ptr .align 1 _Z11gemm_kernelPKfS0_Pfiiiff_param_0,
	.param .u64 .ptr .align 1 _Z11gemm_kernelPKfS0_Pfiiiff_param_1,
	.param .u64 .ptr .align 1 _Z11gemm_kernelPKfS0_Pfiiiff_param_2,
	.param .u32 _Z11gemm_kernelPKfS0_Pfiiiff_param_3,
	.param .u32 _Z11gemm_kernelPKfS0_Pfiiiff_param_4,
	.param .u32 _Z11gemm_kernelPKfS0_Pfiiiff_param_5,
	.param .f32 _Z11gemm_kernelPKfS0_Pfiiiff_param_6,
	.param .f32 _Z11gemm_kernelPKfS0_Pfiiiff_param_7
)
{
	.reg .pred 	%p<13>;
	.reg .b32 	%r<41>;
	.reg .b32 	%f<73>;
	.reg .b64 	%rd<53>;

	ld.param.u64 	%rd7, [_Z11gemm_kernelPKfS0_Pfiiiff_param_0];
	ld.param.u64 	%rd8, [_Z11gemm_kernelPKfS0_Pfiiiff_param_1];
	ld.param.u64 	%rd6, [_Z11gemm_kernelPKfS0_Pfiiiff_param_2];
	ld.param.u32 	%r20, [_Z11gemm_kernelPKfS0_Pfiiiff_param_3];
	ld.param.u32 	%r18, [_Z11gemm_kernelPKfS0_Pfiiiff_param_4];
	ld.param.u32 	%r19, [_Z11gemm_kernelPKfS0_Pfiiiff_param_5];
	ld.param.f32 	%f13, [_Z11gemm_kernelPKfS0_Pfiiiff_param_6];
	ld.param.f32 	%f14, [_Z11gemm_kernelPKfS0_Pfiiiff_param_7];
	cvta.to.global.u64 	%rd1, %rd8;
	cvta.to.global.u64 	%rd2, %rd7;
	mov.u32 	%r21, %ctaid.y;
	mov.u32 	%r22, %ntid.y;
	mov.u32 	%r23, %tid.y;
	mad.lo.s32 	%r1, %r21, %r22, %r23;
	mov.u32 	%r24, %ctaid.x;
	mov.u32 	%r25, %ntid.x;
	mov.u32 	%r26, %tid.x;
	mad.lo.s32 	%r2, %r24, %r25, %r26;
	setp.ge.s32 	%p1, %r1, %r20;
	setp.ge.s32 	%p2, %r2, %r18;
	or.pred  	%p3, %p1, %p2;
	@%p3 bra 	$L__BB0_14;
	setp.lt.s32 	%p4, %r19, 1;
	mov.f32 	%f72, 0f00000000;
	@%p4 bra 	$L__BB0_13;
	mul.lo.s32 	%r3, %r19, %r1;
	and.b32  	%r4, %r19, 7;
	setp.lt.u32 	%p5, %r19, 8;
	mov.f32 	%f72, 0f00000000;
	mov.b32 	%r39, 0;
	@%p5 bra 	$L__BB0_5;
	and.b32  	%r39, %r19, 2147483640;
	neg.s32 	%r37, %r39;
	shl.b32 	%r7, %r18, 3;
	mul.wide.u32 	%rd9, %r3, 4;
	add.s64 	%rd10, %rd9, %rd2;
	add.s64 	%rd52, %rd10, 16;
	mov.f32 	%f72, 0f00000000;
	mul.wide.s32 	%rd13, %r18, 4;
	mov.u32 	%r36, %r2;
$L__BB0_4:
	.pragma "nounroll";
	ld.global.f32 	%f19, [%rd52+-16];
	mul.wide.s32 	%rd11, %r36, 4;
	add.s64 	%rd12, %rd1, %rd11;
	ld.global.f32 	%f20, [%rd12];
	fma.rn.f32 	%f21, %f19, %f20, %f72;
	ld.global.f32 	%f22, [%rd52+-12];
	add.s64 	%rd14, %rd12, %rd13;
	ld.global.f32 	%f23, [%rd14];
	fma.rn.f32 	%f24, %f22, %f23, %f21;
	ld.global.f32 	%f25, [%rd52+-8];
	add.s64 	%rd15, %rd14, %rd13;
	ld.global.f32 	%f26, [%rd15];
	fma.rn.f32 	%f27, %f25, %f26, %f24;
	ld.global.f32 	%f28, [%rd52+-4];
	add.s64 	%rd16, %rd15, %rd13;
	ld.global.f32 	%f29, [%rd16];
	fma.rn.f32 	%f30, %f28, %f29, %f27;
	ld.global.f32 	%f31, [%rd52];
	add.s64 	%rd17, %rd16, %rd13;
	ld.global.f32 	%f32, [%rd17];
	fma.rn.f32 	%f33, %f31, %f32, %f30;
	ld.global.f32 	%f34, [%rd52+4];
	add.s64 	%rd18, %rd17, %rd13;
	ld.global.f32 	%f35, [%rd18];
	fma.rn.f32 	%f36, %f34, %f35, %f33;
	ld.global.f32 	%f37, [%rd52+8];
	add.s64 	%rd19, %rd18, %rd13;
	ld.global.f32 	%f38, [%rd19];
	fma.rn.f32 	%f39, %f37, %f38, %f36;
	ld.global.f32 	%f40, [%rd52+12];
	add.s64 	%rd20, %rd19, %rd13;
	ld.global.f32 	%f41, [%rd20];
	fma.rn.f32 	%f72, %f40, %f41, %f39;
	add.s32 	%r37, %r37, 8;
	add.s32 	%r36, %r36, %r7;
	add.s64 	%rd52, %rd52, 32;
	setp.ne.s32 	%p6, %r37, 0;
	@%p6 bra 	$L__BB0_4;
$L__BB0_5:
	setp.eq.s32 	%p7, %r4, 0;
	@%p7 bra 	$L__BB0_13;
	and.b32  	%r13, %r19, 3;
	setp.lt.u32 	%p8, %r4, 4;
	@%p8 bra 	$L__BB0_8;
	add.s32 	%r28, %r39, %r3;
	mul.wide.u32 	%rd21, %r28, 4;
	add.s64 	%rd22, %rd2, %rd21;
	ld.global.f32 	%f43, [%rd22];
	mad.lo.s32 	%r29, %r39, %r18, %r2;
	mul.wide.s32 	%rd23, %r29, 4;
	add.s64 	%rd24, %rd1, %rd23;
	ld.global.f32 	%f44, [%rd24];
	fma.rn.f32 	%f45, %f43, %f44, %f72;
	cvt.u64.u32 	%rd25, %r3;
	cvt.u64.u32 	%rd26, %r39;
	add.s64 	%rd27, %rd26, %rd25;
	shl.b64 	%rd28, %rd27, 2;
	add.s64 	%rd29, %rd2, %rd28;
	ld.global.f32 	%f46, [%rd29+4];
	mul.wide.s32 	%rd30, %r18, 4;
	add.s64 	%rd31, %rd24, %rd30;
	ld.global.f32 	%f47, [%rd31];
	fma.rn.f32 	%f48, %f46, %f47, %f45;
	ld.global.f32 	%f49, [%rd29+8];
	add.s64 	%rd32, %rd31, %rd30;
	ld.global.f32 	%f50, [%rd32];
	fma.rn.f32 	%f51, %f49, %f50, %f48;
	ld.global.f32 	%f52, [%rd29+12];
	add.s64 	%rd33, %rd32, %rd30;
	ld.global.f32 	%f53, [%rd33];
	fma.rn.f32 	%f72, %f52, %f53, %f51;
	add.s32 	%r39, %r39, 4;
$L__BB0_8:
	setp.eq.s32 	%p9, %r13, 0;
	@%p9 bra 	$L__BB0_13;
	setp.eq.s32 	%p10, %r13, 1;
	@%p10 bra 	$L__BB0_11;
	add.s32 	%r30, %r39, %r3;
	mul.wide.u32 	%rd34, %r30, 4;
	add.s64 	%rd35, %rd2, %rd34;
	ld.global.f32 	%f55, [%rd35];
	mad.lo.s32 	%r31, %r39, %r18, %r2;
	mul.wide.s32 	%rd36, %r31, 4;
	add.s64 	%rd37, %rd1, %rd36;
	ld.global.f32 	%f56, [%rd37];
	fma.rn.f32 	%f57, %f55, %f56, %f72;
	cvt.u64.u32 	%rd38, %r3;
	cvt.u64.u32 	%rd39, %r39;
	add.s64 	%rd40, %rd39, %rd38;
	shl.b64 	%rd41, %rd40, 2;
	add.s64 	%rd42, %rd2, %rd41;
	ld.global.f32 	%f58, [%rd42+4];
	mul.wide.s32 	%rd43, %r18, 4;
	add.s64 	%rd44, %rd37, %rd43;
	ld.global.f32 	%f59, [%rd44];
	fma.rn.f32 	%f72, %f58, %f59, %f57;
	add.s32 	%r39, %r39, 2;
$L__BB0_11:
	and.b32  	%r32, %r19, 1;
	setp.eq.b32 	%p11, %r32, 1;
	not.pred 	%p12, %p11;
	@%p12 bra 	$L__BB0_13;
	add.s32 	%r33, %r39, %r3;
	mul.wide.u32 	%rd45, %r33, 4;
	add.s64 	%rd46, %rd2, %rd45;
	ld.global.f32 	%f60, [%rd46];
	mad.lo.s32 	%r34, %r39, %r18, %r2;
	mul.wide.s32 	%rd47, %r34, 4;
	add.s64 	%rd48, %rd1, %rd47;
	ld.global.f32 	%f61, [%rd48];
	fma.rn.f32 	%f72, %f60, %f61, %f72;
$L__BB0_13:
	mad.lo.s32 	%r35, %r18, %r1, %r2;
	cvta.to.global.u64 	%rd49, %rd6;
	mul.wide.s32 	%rd50, %r35, 4;
	add.s64 	%rd51, %rd49, %rd50;
	ld.global.f32 	%f62, [%rd51];
	mul.f32 	%f63, %f14, %f62;
	fma.rn.f32 	%f64, %f13, %f72, %f63;
	st.global.f32 	[%rd51], %f64;
$L__BB0_14:
	ret;

}
	// .globl	_Z19batched_gemm_kernelPKfS0_Pfiiiiff
.visible .entry _Z19batched_gemm_kernelPKfS0_Pfiiiiff(
	.param .u64 .ptr .align 1 _Z19batched_gemm_kernelPKfS0_Pfiiiiff_param_0,
	.param .u64 .ptr .align 1 _Z19batched_gemm_kernelPKfS0_Pfiiiiff_param_1,
	.param .u64 .ptr .align 1 _Z19batched_gemm_kernelPKfS0_Pfiiiiff_param_2,
	.param .u32 _Z19batched_gemm_kernelPKfS0_Pfiiiiff_param_3,
	.param .u32 _Z19batched_gemm_kernelPKfS0_Pfiiiiff_param_4,
	.param .u32 _Z19batched_gemm_kernelPKfS0_Pfiiiiff_param_5,
	.param .u32 _Z19batched_gemm_kernelPKfS0_Pfiiiiff_param_6,
	.param .f32 _Z19batched_gemm_kernelPKfS0_Pfiiiiff_param_7,
	.param .f32 _Z19batched_gemm_kernelPKfS0_Pfiiiiff_param_8
)
{
	.reg .pred 	%p<15>;
	.reg .b32 	%r<58>;
	.reg .b32 	%f<73>;
	.reg .b64 	%rd<39>;

	ld.param.u64 	%rd4, [_Z19batched_gemm_kernelPKfS0_Pfiiiiff_param_0];
	ld.param.u64 	%rd5, [_Z19batched_gemm_kernelPKfS0_Pfiiiiff_param_1];
	ld.param.u64 	%rd3, [_Z19batched_gemm_kernelPKfS0_Pfiiiiff_param_2];
	ld.param.u32 	%r29, [_Z19batched_gemm_kernelPKfS0_Pfiiiiff_param_3];
	ld.param.u32 	%r30, [_Z19batched_gemm_kernelPKfS0_Pfiiiiff_param_4];
	ld.param.u32 	%r27, [_Z19batched_gemm_kernelPKfS0_Pfiiiiff_param_5];
	ld.param.u32 	%r28, [_Z19batched_gemm_kernelPKfS0_Pfiiiiff_param_6];
	ld.param.f32 	%f13, [_Z19batched_gemm_kernelPKfS0_Pfiiiiff_param_7];
	ld.param.f32 	%f14, [_Z19batched_gemm_kernelPKfS0_Pfiiiiff_param_8];
	cvta.to.global.u64 	%rd1, %rd5;
	cvta.to.global.u64 	%rd2, %rd4;
	mov.u32 	%r1, %ctaid.z;
	mov.u32 	%r31, %ctaid.y;
	mov.u32 	%r32, %ntid.y;
	mov.u32 	%r33, %tid.y;
	mad.lo.s32 	%r34, %r31, %r32, %r33;
	mov.u32 	%r35, %ctaid.x;
	mov.u32 	%r36, %ntid.x;
	mul.lo.s32 	%r3, %r35, %r36;
	mov.u32 	%r4, %tid.x;
	add.s32 	%r5, %r3, %r4;
	setp.ge.s32 	%p1, %r1, %r29;
	setp.ge.s32 	%p2, %r34, %r30;
	or.pred  	%p3, %p1, %p2;
	setp.ge.s32 	%p4, %r5, %r27;
	or.pred  	%p5, %p3, %p4;
	@%p5 bra 	$L__BB1_14;
	mul.lo.s32 	%r6, %r30, %r1;
	mul.lo.s32 	%r7, %r28, %r1;
	setp.lt.s32 	%p6, %r28, 1;
	mov.f32 	%f72, 0f00000000;
	@%p6 bra 	$L__BB1_13;
	add.s32 	%r38, %r6, %r34;
	mul.lo.s32 	%r8, %r38, %r28;
	and.b32  	%r9, %r28, 7;
	setp.lt.u32 	%p7, %r28, 8;
	mov.f32 	%f72, 0f00000000;
	mov.b32 	%r56, 0;
	@%p7 bra 	$L__BB1_5;
	and.b32  	%r56, %r28, 2147483640;
	neg.s32 	%r54, %r56;
	mad.lo.s32 	%r39, %r7, %r27, %r4;
	add.s32 	%r53, %r39, %r3;
	shl.b32 	%r13, %r27, 3;
	mov.f32 	%f72, 0f00000000;
	mul.wide.s32 	%rd10, %r27, 4;
	mov.u32 	%r52, %r8;
$L__BB1_4:
	.pragma "nounroll";
	mul.wide.s32 	%rd6, %r52, 4;
	add.s64 	%rd7, %rd2, %rd6;
	ld.global.f32 	%f19, [%rd7];
	mul.wide.s32 	%rd8, %r53, 4;
	add.s64 	%rd9, %rd1, %rd8;
	ld.global.f32 	%f20, [%rd9];
	fma.rn.f32 	%f21, %f19, %f20, %f72;
	ld.global.f32 	%f22, [%rd7+4];
	add.s64 	%rd11, %rd9, %rd10;
	ld.global.f32 	%f23, [%rd11];
	fma.rn.f32 	%f24, %f22, %f23, %f21;
	ld.global.f32 	%f25, [%rd7+8];
	add.s64 	%rd12, %rd11, %rd10;
	ld.global.f32 	%f26, [%rd12];
	fma.rn.f32 	%f27, %f25, %f26, %f24;
	ld.global.f32 	%f28, [%rd7+12];
	add.s64 	%rd13, %rd12, %rd10;
	ld.global.f32 	%f29, [%rd13];
	fma.rn.f32 	%f30, %f28, %f29, %f27;
	ld.global.f32 	%f31, [%rd7+16];
	add.s64 	%rd14, %rd13, %rd10;
	ld.global.f32 	%f32, [%rd14];
	fma.rn.f32 	%f33, %f31, %f32, %f30;
	ld.global.f32 	%f34, [%rd7+20];
	add.s64 	%rd15, %rd14, %rd10;
	ld.global.f32 	%f35, [%rd15];
	fma.rn.f32 	%f36, %f34, %f35, %f33;
	ld.global.f32 	%f37, [%rd7+24];
	add.s64 	%rd16, %rd15, %rd10;
	ld.global.f32 	%f38, [%rd16];
	fma.rn.f32 	%f39, %f37, %f38, %f36;
	ld.global.f32 	%f40, [%rd7+28];
	add.s64 	%rd17, %rd16, %rd10;
	ld.global.f32 	%f41, [%rd17];
	fma.rn.f32 	%f72, %f40, %f41, %f39;
	add.s32 	%r54, %r54, 8;
	add.s32 	%r53, %r53, %r13;
	add.s32 	%r52, %r52, 8;
	setp.ne.s32 	%p8, %r54, 0;
	@%p8 bra 	$L__BB1_4;
$L__BB1_5:
	setp.eq.s32 	%p9, %r9, 0;
	@%p9 bra 	$L__BB1_13;
	and.b32  	%r21, %r28, 3;
	setp.lt.u32 	%p10, %r9, 4;
	@%p10 bra 	$L__BB1_8;
	add.s32 	%r40, %r56, %r8;
	mul.wide.s32 	%rd18, %r40, 4;
	add.s64 	%rd19, %rd2, %rd18;
	ld.global.f32 	%f43, [%rd19];
	add.s32 	%r41, %r56, %r7;
	mad.lo.s32 	%r42, %r41, %r27, %r5;
	mul.wide.s32 	%rd20, %r42, 4;
	add.s64 	%rd21, %rd1, %rd20;
	ld.global.f32 	%f44, [%rd21];
	fma.rn.f32 	%f45, %f43, %f44, %f72;
	ld.global.f32 	%f46, [%rd19+4];
	mul.wide.s32 	%rd22, %r27, 4;
	add.s64 	%rd23, %rd21, %rd22;
	ld.global.f32 	%f47, [%rd23];
	fma.rn.f32 	%f48, %f46, %f47, %f45;
	ld.global.f32 	%f49, [%rd19+8];
	add.s64 	%rd24, %rd23, %rd22;
	ld.global.f32 	%f50, [%rd24];
	fma.rn.f32 	%f51, %f49, %f50, %f48;
	ld.global.f32 	%f52, [%rd19+12];
	add.s64 	%rd25, %rd24, %rd22;
	ld.global.f32 	%f53, [%rd25];
	fma.rn.f32 	%f72, %f52, %f53, %f51;
	add.s32 	%r56, %r56, 4;
$L__BB1_8:
	setp.eq.s32 	%p11, %r21, 0;
	@%p11 bra 	$L__BB1_13;
	setp.eq.s32 	%p12, %r21, 1;
	@%p12 bra 	$L__BB1_11;
	add.s32 	%r43, %r56, %r8;
	mul.wide.s32 	%rd26, %r43, 4;
	add.s64 	%rd27, %rd2, %rd26;
	ld.global.f32 	%f55, [%rd27];
	add.s32 	%r44, %r56, %r7;
	mad.lo.s32 	%r45, %r44, %r27, %r5;
	mul.wide.s32 	%rd28, %r45, 4;
	add.s64 	%rd29, %rd1, %rd28;
	ld.global.f32 	%f56, [%rd29];
	fma.rn.f32 	%f57, %f55, %f56, %f72;
	ld.global.f32 	%f58, [%rd27+4];
	mul.wide.s32 	%rd30, %r27, 4;
	add.s64 	%rd31, %rd29, %rd30;
	ld.global.f32 	%f59, [%rd31];
	fma.rn.f32 	%f72, %f58, %f59, %f57;
	add.s32 	%r56, %r56, 2;
$L__BB1_11:
	and.b32  	%r46, %r28, 1;
	setp.eq.b32 	%p13, %r46, 1;
	not.pred 	%p14, %p13;
	@%p14 bra 	$L__BB1_13;
	add.s32 	%r47, %r56, %r8;
	mul.wide.s32 	%rd32, %r47, 4;
	add.s64 	%rd33, %rd2, %rd32;
	ld.global.f32 	%f60, [%rd33];
	add.s32 	%r48, %r56, %r7;
	mad.lo.s32 	%r49, %r48, %r27, %r5;
	mul.wide.s32 	%rd34, %r49, 4;
	add.s64 	%rd35, %rd1, %rd34;
	ld.global.f32 	%f61, [%rd35];
	fma.rn.f32 	%f72, %f60, %f61, %f72;
$L__BB1_13:
	add.s32 	%r50, %r6, %r34;
	mad.lo.s32 	%r51, %r50, %r27, %r5;
	cvta.to.global.u64 	%rd36, %rd3;
	mul.wide.s32 	%rd37, %r51, 4;
	add.s64 	%rd38, %rd36, %rd37;
	ld.global.f32 	%f62, [%rd38];
	mul.f32 	%f63, %f14, %f62;
	fma.rn.f32 	%f64, %f13, %f72, %f63;
	st.global.f32 	[%rd38], %f64;
$L__BB1_14:
	ret;

}
	// .globl	_Z11relu_kernelPfi
.visible .entry _Z11relu_kernelPfi(
	.param .u64 .ptr .align 1 _Z11relu_kernelPfi_param_0,
	.param .u32 _Z11relu_kernelPfi_param_1
)
{
	.reg .pred 	%p<2>;
	.reg .b32 	%r<6>;
	.reg .b32 	%f<3>;
	.reg .b64 	%rd<5>;

	ld.param.u64 	%rd1, [_Z11relu_kernelPfi_param_0];
	ld.param.u32 	%r2, [_Z11relu_kernelPfi_param_1];
	mov.u32 	%r3, %ctaid.x;
	mov.u32 	%r4, %ntid.x;
	mov.u32 	%r5, %tid.x;
	mad.lo.s32 	%r1, %r3, %r4, %r5;
	setp.ge.s32 	%p1, %r1, %r2;
	@%p1 bra 	$L__BB2_2;
	cvta.to.global.u64 	%rd2, %rd1;
	mul.wide.s32 	%rd3, %r1, 4;
	add.s64 	%rd4, %rd2, %rd3;
	ld.global.f32 	%f1, [%rd4];
	max.f32 	%f2, %f1, 0f00000000;
	st.global.f32 	[%rd4], %f2;
$L__BB2_2:
	ret;

}
	// .globl	_Z20relu_gradient_kernelPKfPfi
.visible .entry _Z20relu_gradient_kernelPKfPfi(
	.param .u64 .ptr .align 1 _Z20relu_gradient_kernelPKfPfi_param_0,
	.param .u64 .ptr .align 1 _Z20relu_gradient_kernelPKfPfi_param_1,
	.param .u32 _Z20relu_gradient_kernelPKfPfi_param_2
)
{
	.reg .pred 	%p<3>;
	.reg .b32 	%r<6>;
	.reg .b32 	%f<6>;
	.reg .b64 	%rd<8>;

	ld.param.u64 	%rd2, [_Z20relu_gradient_kernelPKfPfi_param_0];
	ld.param.u64 	%rd3, [_Z20relu_gradient_kernelPKfPfi_param_1];
	ld.param.u32 	%r2, [_Z20relu_gradient_kernelPKfPfi_param_2];
	mov.u32 	%r3, %ctaid.x;
	mov.u32 	%r4, %ntid.x;
	mov.u32 	%r5, %tid.x;
	mad.lo.s32 	%r1, %r3, %r4, %r5;
	setp.ge.s32 	%p1, %r1, %r2;
	@%p1 bra 	$L__BB3_4;
	cvta.to.global.u64 	%rd4, %rd3;
	cvta.to.global.u64 	%rd5, %rd2;
	mul.wide.s32 	%rd6, %r1, 4;
	add.s64 	%rd7, %rd5, %rd6;
	ld.global.f32 	%f4, [%rd7];
	setp.leu.f32 	%p2, %f4, 0f00000000;
	add.s64 	%rd1, %rd4, %rd6;
	mov.f32 	%f5, 0f00000000;
	@%p2 bra 	$L__BB3_3;
	ld.global.f32 	%f5, [%rd1];
$L__BB3_3:
	st.global.f32 	[%rd1], %f5;
$L__BB3_4:
	ret;

}
	// .globl	_Z14sigmoid_kernelPfi
.visible .entry _Z14sigmoid_kernelPfi(
	.param .u64 .ptr .align 1 _Z14sigmoid_kernelPfi_param_0,
	.param .u32 _Z14sigmoid_kernelPfi_param_1
)
{
	.reg .pred 	%p<2>;
	.reg .b32 	%r<8>;
	.reg .b32 	%f<15>;
	.reg .b64 	%rd<5>;

	ld.param.u64 	%rd1, [_Z14sigmoid_kernelPfi_param_0];
	ld.param.u32 	%r2, [_Z14sigmoid_kernelPfi_param_1];
	mov.u32 	%r3, %ctaid.x;
	mov.u32 	%r4, %ntid.x;
	mov.u32 	%r5, %tid.x;
	mad.lo.s32 	%r1, %r3, %r4, %r5;
	setp.ge.s32 	%p1, %r1, %r2;
	@%p1 bra 	$L__BB4_2;
	cvta.to.global.u64 	%rd2, %rd1;
	mul.wide.s32 	%rd3, %r1, 4;
	add.s64 	%rd4, %rd2, %rd3;
	ld.global.f32 	%f1, [%rd4];
	fma.rn.f32 	%f2, %f1, 0fBBBB989D, 0f3F000000;
	cvt.sat.f32.f32 	%f3, %f2;
	mov.f32 	%f4, 0f4B400001;
	mov.f32 	%f5, 0f437C0000;
	fma.rm.f32 	%f6, %f3, %f5, %f4;
	add.f32 	%f7, %f6, 0fCB40007F;
	neg.f32 	%f8, %f7;
	fma.rn.f32 	%f9, %f1, 0fBFB8AA3B, %f8;
	fma.rn.f32 	%f10, %f1, 0fB2A57060, %f9;
	mov.b32 	%r6, %f6;
	shl.b32 	%r7, %r6, 23;
	mov.b32 	%f11, %r7;
	ex2.approx.ftz.f32 	%f12, %f10;
	fma.rn.f32 	%f13, %f12, %f11, 0f3F800000;
	rcp.rn.f32 	%f14, %f13;
	st.global.f32 	[%rd4], %f14;
$L__BB4_2:
	ret;

}
	// .globl	_Z23sigmoid_gradient_kernelPKfPfi
.visible .entry _Z23sigmoid_gradient_kernelPKfPfi(
	.param .u64 .ptr .align 1 _Z23sigmoid_gradient_kernelPKfPfi_param_0,
	.param .u64 .ptr .align 1 _Z23sigmoid_gradient_kernelPKfPfi_param_1,
	.param .u32 _Z23sigmoid_gradient_kernelPKfPfi_param_2
)
{
	.reg .pred 	%p<2>;
	.reg .b32 	%r<6>;
	.reg .b32 	%f<7>;
	.reg .b64 	%rd<8>;

	ld.param.u64 	%rd1, [_Z23sigmoid_gradient_kernelPKfPfi_param_0];
	ld.param.u64 	%rd2, [_Z23sigmoid_gradient_kernelPKfPfi_param_1];
	ld.param.u32 	%r2, [_Z23sigmoid_gradient_kernelPKfPfi_param_2];
	mov.u32 	%r3, %ctaid.x;
	mov.u32 	%r4, %ntid.x;
	mov.u32 	%r5, %tid.x;
	mad.lo.s32 	%r1, %r3, %r4, %r5;
	setp.ge.s32 	%p1, %r1, %r2;
	@%p1 bra 	$L__BB5_2;
	cvta.to.global.u64 	%rd3, %rd1;
	cvta.to.global.u64 	%rd4, %rd2;
	mul.wide.s32 	%rd5, %r1, 4;
	add.s64 	%rd6, %rd3, %rd5;
	ld.global.f32 	%f1, [%rd6];
	mov.f32 	%f2, 0f3F800000;
	sub.f32 	%f3, %f2, %f1;
	mul.f32 	%f4, %f1, %f3;
	add.s64 	%rd7, %rd4, %rd5;
	ld.global.f32 	%f5, [%rd7];
	mul.f32 	%f6, %f5, %f4;
	st.global.f32 	[%rd7], %f6;
$L__BB5_2:
	ret;

}
	// .globl	_Z11tanh_kernelPfi
.visible .entry _Z11tanh_kernelPfi(
	.param .u64 .ptr .align 1 _Z11tanh_kernelPfi_param_0,
	.param .u32 _Z11tanh_kernelPfi_param_1
)
{
	.reg .pred 	%p<4>;
	.reg .b32 	%r<6>;
	.reg .b32 	%f<17>;
	.reg .b64 	%rd<5>;

	ld.param.u64 	%rd1, [_Z11tanh_kernelPfi_param_0];
	ld.param.u32 	%r2, [_Z11tanh_kernelPfi_param_1];
	mov.u32 	%r3, %ctaid.x;
	mov.u32 	%r4, %ntid.x;
	mov.u32 	%r5, %tid.x;
	mad.lo.s32 	%r1, %r3, %r4, %r5;
	setp.ge.s32 	%p1, %r1, %r2;
	@%p1 bra 	$L__BB6_2;
	cvta.to.global.u64 	%rd2, %rd1;
	mul.wide.s32 	%rd3, %r1, 4;
	add.s64 	%rd4, %rd2, %rd3;
	ld.global.f32 	%f1, [%rd4];
	abs.f32 	%f2, %f1;
	mul.f32 	%f3, %f2, 0f4038AA3B;
	ex2.approx.ftz.f32 	%f4, %f3;
	add.f32 	%f5, %f4, 0f3F800000;
	rcp.approx.ftz.f32 	%f6, %f5;
	fma.rn.f32 	%f7, %f6, 0fC0000000, 0f3F800000;
	setp.ge.f32 	%p2, %f2, 0f41102CB4;
	selp.f32 	%f8, 0f3F800000, %f7, %p2;
	copysign.f32 	%f9, %f1, %f8;
	mul.f32 	%f10, %f1, %f1;
	fma.rn.f32 	%f11, %f10, 0f3C80F082, 0fBD563CAE;
	fma.rn.f32 	%f12, %f11, %f10, 0f3E085941;
	fma.rn.f32 	%f13, %f12, %f10, 0fBEAAA9ED;
	fma.rn.f32 	%f14, %f13, %f10, 0f00000000;
	fma.rn.f32 	%f15, %f14, %f1, %f1;
	setp.ge.f32 	%p3, %f2, 0f3F19999A;
	selp.f32 	%f16, %f9, %f15, %p3;
	st.global.f32 	[%rd4], %f16;
$L__BB6_2:
	ret;

}
	// .globl	_Z20tanh_gradient_kernelPKfPfi
.visible .entry _Z20tanh_gradient_kernelPKfPfi(
	.param .u64 .ptr .align 1 _Z20tanh_gradient_kernelPKfPfi_param_0,
	.param .u64 .ptr .align 1 _Z20tanh_gradient_kernelPKfPfi_param_1,
	.param .u32 _Z20tanh_gradient_kernelPKfPfi_param_2
)
{
	.reg .pred 	%p<2>;
	.reg .b32 	%r<6>;
	.reg .b32 	%f<7>;
	.reg .b64 	%rd<8>;

	ld.param.u64 	%rd1, [_Z20tanh_gradient_kernelPKfPfi_param_0];
	ld.param.u64 	%rd2, [_Z20tanh_gradient_kernelPKfPfi_param_1];
	ld.param.u32 	%r2, [_Z20tanh_gradient_kernelPKfPfi_param_2];
	mov.u32 	%r3, %ctaid.x;
	mov.u32 	%r4, %ntid.x;
	mov.u32 	%r5, %tid.x;
	mad.lo.s32 	%r1, %r3, %r4, %r5;
	setp.ge.s32 	%p1, %r1, %r2;
	@%p1 bra 	$L__BB7_2;
	cvta.to.global.u64 	%rd3, %rd1;
	cvta.to.global.u64 	%rd4, %rd2;
	mul.wide.s32 	%rd5, %r1, 4;
	add.s64 	%rd6, %rd3, %rd5;
	ld.global.f32 	%f1, [%rd6];
	mul.f32 	%f2, %f1, %f1;
	mov.f32 	%f3, 0f3F800000;
	sub.f32 	%f4, %f3, %f2;
	add.s64 	%rd7, %rd4, %rd5;
	ld.global.f32 	%f5, [%rd7];
	mul.f32 	%f6, %f5, %f4;
	st.global.f32 	[%rd7], %f6;
$L__BB7_2:
	ret;

}
	// .globl	_Z27binary_cross_entropy_kernelPKfS0_Pfi
.visible .entry _Z27binary_cross_entropy_kernelPKfS0_Pfi(
	.param .u64 .ptr .align 1 _Z27binary_cross_entropy_kernelPKfS0_Pfi_param_0,
	.param .u64 .ptr .align 1 _Z27binary_cross_entropy_kernelPKfS0_Pfi_param_1,
	.param .u64 .ptr .align 1 _Z27binary_cross_entropy_kernelPKfS0_Pfi_param_2,
	.param .u32 _Z27binary_cross_entropy_kernelPKfS0_Pfi_param_3
)
{
	.reg .pred 	%p<6>;
	.reg .b32 	%r<14>;
	.reg .b32 	%f<49>;
	.reg .b64 	%rd<11>;

	ld.param.u64 	%rd1, [_Z27binary_cross_entropy_kernelPKfS0_Pfi_param_0];
	ld.param.u64 	%rd2, [_Z27binary_cross_entropy_kernelPKfS0_Pfi_param_1];
	ld.param.u64 	%rd3, [_Z27binary_cross_entropy_kernelPKfS0_Pfi_param_2];
	ld.param.u32 	%r2, [_Z27binary_cross_entropy_kernelPKfS0_Pfi_param_3];
	mov.u32 	%r3, %ctaid.x;
	mov.u32 	%r4, %ntid.x;
	mov.u32 	%r5, %tid.x;
	mad.lo.s32 	%r1, %r3, %r4, %r5;
	setp.ge.s32 	%p1, %r1, %r2;
	@%p1 bra 	$L__BB8_2;
	cvta.to.global.u64 	%rd4, %rd1;
	cvta.to.global.u64 	%rd5, %rd2;
	cvta.to.global.u64 	%rd6, %rd3;
	mul.wide.s32 	%rd7, %r1, 4;
	add.s64 	%rd8, %rd4, %rd7;
	ld.global.f32 	%f1, [%rd8];
	min.f32 	%f2, %f1, 0f3F7FFFFE;
	max.f32 	%f3, %f2, 0f33D6BF95;
	add.s64 	%rd9, %rd5, %rd7;
	ld.global.f32 	%f4, [%rd9];
	mov.b32 	%r6, %f3;
	add.s32 	%r7, %r6, -1059760811;
	and.b32  	%r8, %r7, -8388608;
	sub.s32 	%r9, %r6, %r8;
	mov.b32 	%f5, %r9;
	cvt.rn.f32.s32 	%f6, %r8;
	fma.rn.f32 	%f7, %f6, 0f34000000, 0f00000000;
	add.f32 	%f8, %f5, 0fBF800000;
	fma.rn.f32 	%f9, %f8, 0fBE055027, 0f3E1039F6;
	fma.rn.f32 	%f10, %f9, %f8, 0fBDF8CDCC;
	fma.rn.f32 	%f11, %f10, %f8, 0f3E0F2955;
	fma.rn.f32 	%f12, %f11, %f8, 0fBE2AD8B9;
	fma.rn.f32 	%f13, %f12, %f8, 0f3E4CED0B;
	fma.rn.f32 	%f14, %f13, %f8, 0fBE7FFF22;
	fma.rn.f32 	%f15, %f14, %f8, 0f3EAAAA78;
	fma.rn.f32 	%f16, %f15, %f8, 0fBF000000;
	mul.f32 	%f17, %f8, %f16;
	fma.rn.f32 	%f18, %f17, %f8, %f8;
	fma.rn.f32 	%f19, %f7, 0f3F317218, %f18;
	setp.gt.u32 	%p2, %r6, 2139095039;
	fma.rn.f32 	%f20, %f3, 0f7F800000, 0f7F800000;
	selp.f32 	%f21, %f20, %f19, %p2;
	mov.f32 	%f22, 0f3F800000;
	sub.f32 	%f23, %f22, %f4;
	sub.f32 	%f24, %f22, %f3;
	setp.lt.f32 	%p3, %f24, 0f00800000;
	mul.f32 	%f25, %f24, 0f4B000000;
	selp.f32 	%f26, %f25, %f24, %p3;
	selp.f32 	%f27, 0fC1B80000, 0f00000000, %p3;
	mov.b32 	%r10, %f26;
	add.s32 	%r11, %r10, -1059760811;
	and.b32  	%r12, %r11, -8388608;
	sub.s32 	%r13, %r10, %r12;
	mov.b32 	%f28, %r13;
	cvt.rn.f32.s32 	%f29, %r12;
	fma.rn.f32 	%f30, %f29, 0f34000000, %f27;
	add.f32 	%f31, %f28, 0fBF800000;
	fma.rn.f32 	%f32, %f31, 0fBE055027, 0f3E1039F6;
	fma.rn.f32 	%f33, %f32, %f31, 0fBDF8CDCC;
	fma.rn.f32 	%f34, %f33, %f31, 0f3E0F2955;
	fma.rn.f32 	%f35, %f34, %f31, 0fBE2AD8B9;
	fma.rn.f32 	%f36, %f35, %f31, 0f3E4CED0B;
	fma.rn.f32 	%f37, %f36, %f31, 0fBE7FFF22;
	fma.rn.f32 	%f38, %f37, %f31, 0f3EAAAA78;
	fma.rn.f32 	%f39, %f38, %f31, 0fBF000000;
	mul.f32 	%f40, %f31, %f39;
	fma.rn.f32 	%f41, %f40, %f31, %f31;
	fma.rn.f32 	%f42, %f30, 0f3F317218, %f41;
	setp.gt.u32 	%p4, %r10, 2139095039;
	fma.rn.f32 	%f43, %f26, 0f7F800000, 0f7F800000;
	selp.f32 	%f44, %f43, %f42, %p4;
	setp.eq.f32 	%p5, %f26, 0f00000000;
	selp.f32 	%f45, 0fFF800000, %f44, %p5;
	mul.f32 	%f46, %f23, %f45;
	fma.rn.f32 	%f47, %f4, %f21, %f46;
	neg.f32 	%f48, %f47;
	add.s64 	%rd10, %rd6, %rd7;
	st.global.f32 	[%rd10], %f48;
$L__BB8_2:
	ret;

}
	// .globl	_Z36binary_cross_entropy_gradient_kernelPKfS0_Pfi
.visible .entry _Z36binary_cross_entropy_gradient_kernelPKfS0_Pfi(
	.param .u64 .ptr .align 1 _Z36binary_cross_entropy_gradient_kernelPKfS0_Pfi_param_0,
	.param .u64 .ptr .align 1 _Z36binary_cross_entropy_gradient_kernelPKfS0_Pfi_param_1,
	.param .u64 .ptr .align 1 _Z36binary_cross_entropy_gradient_kernelPKfS0_Pfi_param_2,
	.param .u32 _Z36binary_cross_entropy_gradient_kernelPKfS0_Pfi_param_3
)
{
	.reg .pred 	%p<2>;
	.reg .b32 	%r<6>;
	.reg .b32 	%f<10>;
	.reg .b64 	%rd<11>;

	ld.param.u64 	%rd1, [_Z36binary_cross_entropy_gradient_kernelPKfS0_Pfi_param_0];
	ld.param.u64 	%rd2, [_Z36binary_cross_entropy_gradient_kernelPKfS0_Pfi_param_1];
	ld.param.u64 	%rd3, [_Z36binary_cross_entropy_gradient_kernelPKfS0_Pfi_param_2];
	ld.param.u32 	%r2, [_Z36binary_cross_entropy_gradient_kernelPKfS0_Pfi_param_3];
	mov.u32 	%r3, %ctaid.x;
	mov.u32 	%r4, %ntid.x;
	mov.u32 	%r5, %tid.x;
	mad.lo.s32 	%r1, %r3, %r4, %r5;
	setp.ge.s32 	%p1, %r1, %r2;
	@%p1 bra 	$L__BB9_2;
	cvta.to.global.u64 	%rd4, %rd1;
	cvta.to.global.u64 	%rd5, %rd2;
	cvta.to.global.u64 	%rd6, %rd3;
	mul.wide.s32 	%rd7, %r1, 4;
	add.s64 	%rd8, %rd4, %rd7;
	ld.global.f32 	%f1, [%rd8];
	min.f32 	%f2, %f1, 0f3F7FFFFE;
	max.f32 	%f3, %f2, 0f33D6BF95;
	add.s64 	%rd9, %rd5, %rd7;
	ld.global.f32 	%f4, [%rd9];
	sub.f32 	%f5, %f3, %f4;
	mov.f32 	%f6, 0f3F800000;
	sub.f32 	%f7, %f6, %f3;
	mul.f32 	%f8, %f3, %f7;
	div.rn.f32 	%f9, %f5, %f8;
	add.s64 	%rd10, %rd6, %rd7;
	st.global.f32 	[%rd10], %f9;
$L__BB9_2:
	ret;

}
	// .globl	_Z16transpose_kernelPKfPfii
.visible .entry _Z16transpose_kernelPKfPfii(
	.param .u64 .ptr .align 1 _Z16transpose_kernelPKfPfii_param_0,
	.param .u64 .ptr .align 1 _Z16transpose_kernelPKfPfii_param_1,
	.param .u32 _Z16transpose_kernelPKfPfii_param_2,
	.param .u32 _Z16transpose_kernelPKfPfii_param_3
)
{
	.reg .pred 	%p<4>;
	.reg .b32 	%r<15>;
	.reg .b32 	%f<2>;
	.reg .b64 	%rd<9>;

	ld.param.u64 	%rd1, [_Z16transpose_kernelPKfPfii_param_0];
	ld.param.u64 	%rd2, [_Z16transpose_kernelPKfPfii_param_1];
	ld.param.u32 	%r5, [_Z16transpose_kernelPKfPfii_param_2];
	ld.param.u32 	%r4, [_Z16transpose_kernelPKfPfii_param_3];
	mov.u32 	%r6, %ctaid.x;
	mov.u32 	%r7, %ntid.x;
	mov.u32 	%r8, %tid.x;
	mad.lo.s32 	%r1, %r6, %r7, %r8;
	mov.u32 	%r9, %ctaid.y;
	mov.u32 	%r10, %ntid.y;
	mov.u32 	%r11, %tid.y;
	mad.lo.s32 	%r12, %r9, %r10, %r11;
	setp.ge.s32 	%p1, %r1, %r4;
	setp.ge.s32 	%p2, %r12, %r5;
	or.pred  	%p3, %p1, %p2;
	@%p3 bra 	$L__BB10_2;
	cvta.to.global.u64 	%rd3, %rd1;
	cvta.to.global.u64 	%rd4, %rd2;
	mad.lo.s32 	%r13, %r4, %r12, %r1;
	mul.wide.s32 	%rd5, %r13, 4;
	add.s64 	%rd6, %rd3, %rd5;
	ld.global.f32 	%f1, [%rd6];
	mad.lo.s32 	%r14, %r5, %r1, %r12;
	mul.wide.s32 	%rd7, %r14, 4;
	add.s64 	%rd8, %rd4, %rd7;
	st.global.f32 	[%rd8], %f1;
$L__BB10_2:
	ret;

}
	// .globl	_Z18adam_update_kernelPfS_S_S_iffffi
.visible .entry _Z18adam_update_kernelPfS_S_S_iffffi(
	.param .u64 .ptr .align 1 _Z18adam_update_kernelPfS_S_S_iffffi_param_0,
	.param .u64 .ptr .align 1 _Z18adam_update_kernelPfS_S_S_iffffi_param_1,
	.param .u64 .ptr .align 1 _Z18adam_update_kernelPfS_S_S_iffffi_param_2,
	.param .u64 .ptr .align 1 _Z18adam_update_kernelPfS_S_S_iffffi_param_3,
	.param .u32 _Z18adam_update_kernelPfS_S_S_iffffi_param_4,
	.param .f32 _Z18adam_update_kernelPfS_S_S_iffffi_param_5,
	.param .f32 _Z18adam_update_kernelPfS_S_S_iffffi_param_6,
	.param .f32 _Z18adam_update_kernelPfS_S_S_iffffi_param_7,
	.param .f32 _Z18adam_update_kernelPfS_S_S_iffffi_param_8,
	.param .u32 _Z18adam_update_kernelPfS_S_S_iffffi_param_9
)
{
	.reg .pred 	%p<42>;
	.reg .b32 	%r<35>;
	.reg .b32 	%f<167>;
	.reg .b64 	%rd<15>;

	ld.param.u64 	%rd1, [_Z18adam_update_kernelPfS_S_S_iffffi_param_0];
	ld.param.u64 	%rd2, [_Z18adam_update_kernelPfS_S_S_iffffi_param_1];
	ld.param.u64 	%rd3, [_Z18adam_update_kernelPfS_S_S_iffffi_param_2];
	ld.param.u64 	%rd4, [_Z18adam_update_kernelPfS_S_S_iffffi_param_3];
	ld.param.u32 	%r3, [_Z18adam_update_kernelPfS_S_S_iffffi_param_4];
	ld.param.f32 	%f20, [_Z18adam_update_kernelPfS_S_S_iffffi_param_5];
	ld.param.f32 	%f21, [_Z18adam_update_kernelPfS_S_S_iffffi_param_6];
	ld.param.f32 	%f22, [_Z18adam_update_kernelPfS_S_S_iffffi_param_7];
	ld.param.f32 	%f23, [_Z18adam_update_kernelPfS_S_S_iffffi_param_8];
	ld.param.u32 	%r2, [_Z18adam_update_kernelPfS_S_S_iffffi_param_9];
	mov.u32 	%r4, %ctaid.x;
	mov.u32 	%r5, %ntid.x;
	mov.u32 	%r6, %tid.x;
	mad.lo.s32 	%r1, %r4, %r5, %r6;
	setp.ge.s32 	%p1, %r1, %r3;
	mov.f32 	%f165, 0f3F800000;
	@%p1 bra 	$L__BB11_18;
	cvta.to.global.u64 	%rd5, %rd3;
	cvta.to.global.u64 	%rd6, %rd2;
	cvta.to.global.u64 	%rd7, %rd4;
	mul.wide.s32 	%rd8, %r1, 4;
	add.s64 	%rd9, %rd5, %rd8;
	ld.global.f32 	%f25, [%rd9];
	mov.f32 	%f24, 0f3F800000;
	sub.f32 	%f26, %f24, %f21;
	add.s64 	%rd10, %rd6, %rd8;
	ld.global.f32 	%f27, [%rd10];
	mul.f32 	%f28, %f26, %f27;
	fma.rn.f32 	%f29, %f21, %f25, %f28;
	st.global.f32 	[%rd9], %f29;
	add.s64 	%rd11, %rd7, %rd8;
	ld.global.f32 	%f30, [%rd11];
	sub.f32 	%f31, %f24, %f22;
	ld.global.f32 	%f32, [%rd10];
	mul.f32 	%f33, %f31, %f32;
	mul.f32 	%f34, %f32, %f33;
	fma.rn.f32 	%f1, %f22, %f30, %f34;
	st.global.f32 	[%rd11], %f1;
	ld.global.f32 	%f2, [%rd9];
	cvt.rn.f32.s32 	%f3, %r2;
	mul.f32 	%f35, %f3, 0f3F000000;
	cvt.rzi.f32.f32 	%f36, %f35;
	add.f32 	%f37, %f36, %f36;
	sub.f32 	%f38, %f3, %f37;
	abs.f32 	%f4, %f38;
	abs.f32 	%f5, %f21;
	setp.lt.f32 	%p2, %f5, 0f00800000;
	mul.f32 	%f39, %f5, 0f4B800000;
	selp.f32 	%f40, %f39, %f5, %p2;
	selp.f32 	%f41, 0fC1C00000, 0f00000000, %p2;
	mov.b32 	%r7, %f40;
	add.s32 	%r8, %r7, -1060439283;
	and.b32  	%r9, %r8, -8388608;
	sub.s32 	%r10, %r7, %r9;
	mov.b32 	%f42, %r10;
	cvt.rn.f32.s32 	%f43, %r9;
	fma.rn.f32 	%f44, %f43, 0f34000000, %f41;
	add.f32 	%f45, %f42, 0fBF800000;
	add.f32 	%f46, %f42, 0f3F800000;
	rcp.approx.ftz.f32 	%f47, %f46;
	add.f32 	%f48, %f45, %f45;
	mul.f32 	%f49, %f48, %f47;
	mul.f32 	%f50, %f49, %f49;
	sub.f32 	%f51, %f45, %f49;
	add.f32 	%f52, %f51, %f51;
	neg.f32 	%f53, %f49;
	fma.rn.f32 	%f54, %f53, %f45, %f52;
	mul.rn.f32 	%f55, %f47, %f54;
	fma.rn.f32 	%f56, %f50, 0f3A2C32E4, 0f3B52E7DB;
	fma.rn.f32 	%f57, %f56, %f50, 0f3C93BB73;
	fma.rn.f32 	%f58, %f57, %f50, 0f3DF6384F;
	mul.rn.f32 	%f59, %f58, %f50;
	fma.rn.f32 	%f60, %f49, 0f3FB8AA3B, %f44;
	sub.f32 	%f61, %f44, %f60;
	fma.rn.f32 	%f62, %f49, 0f3FB8AA3B, %f61;
	fma.rn.f32 	%f63, %f55, 0f3FB8AA3B, %f62;
	fma.rn.f32 	%f64, %f49, 0f32A55E34, %f63;
	mul.f32 	%f65, %f59, 0f40400000;
	fma.rn.f32 	%f66, %f65, %f55, %f64;
	fma.rn.f32 	%f67, %f59, %f49, %f66;
	add.rn.f32 	%f68, %f60, %f67;
	neg.f32 	%f69, %f60;
	add.rn.f32 	%f70, %f68, %f69;
	neg.f32 	%f71, %f70;
	add.rn.f32 	%f72, %f67, %f71;
	mul.rn.f32 	%f73, %f68, %f3;
	neg.f32 	%f74, %f73;
	fma.rn.f32 	%f75, %f68, %f3, %f74;
	fma.rn.f32 	%f76, %f72, %f3, %f75;
	cvt.rni.f32.f32 	%f77, %f73;
	sub.f32 	%f78, %f73, %f77;
	add.f32 	%f79, %f78, %f76;
	fma.rn.f32 	%f80, %f79, 0f391FCB8E, 0f3AAF85ED;
	fma.rn.f32 	%f81, %f80, %f79, 0f3C1D9856;
	fma.rn.f32 	%f82, %f81, %f79, 0f3D6357BB;
	fma.rn.f32 	%f83, %f82, %f79, 0f3E75FDEC;
	fma.rn.f32 	%f84, %f83, %f79, 0f3F317218;
	fma.rn.f32 	%f85, %f84, %f79, 0f3F800000;
	cvt.rzi.s32.f32 	%r11, %f77;
	setp.gt.f32 	%p3, %f77, 0f00000000;
	selp.b32 	%r12, 0, -2097152000, %p3;
	add.s32 	%r13, %r12, 2130706432;
	mov.b32 	%f86, %r13;
	mul.f32 	%f87, %f85, %f86;
	shl.b32 	%r14, %r11, 23;
	sub.s32 	%r15, %r14, %r12;
	mov.b32 	%f88, %r15;
	mul.f32 	%f89, %f87, %f88;
	abs.f32 	%f90, %f73;
	setp.gt.f32 	%p4, %f90, 0f43180000;
	setp.lt.f32 	%p5, %f73, 0f00000000;
	selp.f32 	%f91, 0f00000000, 0f7F800000, %p5;
	selp.f32 	%f6, %f91, %f89, %p4;
	setp.eq.f32 	%p6, %f21, 0f3F800000;
	setp.eq.s32 	%p7, %r2, 0;
	or.pred  	%p8, %p6, %p7;
	@%p8 bra 	$L__BB11_9;
	setp.num.f32 	%p9, %f5, %f5;
	abs.f32 	%f92, %f3;
	setp.num.f32 	%p10, %f92, %f92;
	and.pred  	%p11, %p9, %p10;
	@%p11 bra 	$L__BB11_4;
	add.rn.f32 	%f165, %f21, %f3;
	bra.uni 	$L__BB11_9;
$L__BB11_4:
	setp.neu.f32 	%p12, %f21, 0f00000000;
	setp.neu.f32 	%p13, %f5, 0f7F800000;
	and.pred  	%p14, %p12, %p13;
	@%p14 bra 	$L__BB11_6;
	setp.neu.f32 	%p20, %f4, 0f3F800000;
	add.f32 	%f95, %f21, %f21;
	mov.b32 	%r16, %f95;
	setp.lt.s32 	%p21, %r2, 0;
	xor.b32  	%r17, %r16, 2139095040;
	selp.b32 	%r18, %r17, %r16, %p21;
	and.b32  	%r19, %r18, 2147483647;
	selp.b32 	%r20, %r19, %r18, %p20;
	mov.b32 	%f165, %r20;
	bra.uni 	$L__BB11_9;
$L__BB11_6:
	setp.eq.f32 	%p15, %f21, 0fBF800000;
	setp.eq.f32 	%p16, %f92, 0f7F800000;
	and.pred  	%p17, %p15, %p16;
	@%p17 bra 	$L__BB11_9;
	setp.geu.f32 	%p18, %f21, 0f00000000;
	mov.f32 	%f165, %f6;
	@%p18 bra 	$L__BB11_9;
	setp.neu.f32 	%p19, %f4, 0f3F800000;
	neg.f32 	%f94, %f6;
	selp.f32 	%f165, %f6, %f94, %p19;
$L__BB11_9:
	setp.eq.s32 	%p22, %r2, 0;
	mov.f32 	%f166, 0f3F800000;
	sub.f32 	%f97, %f166, %f165;
	div.rn.f32 	%f12, %f2, %f97;
	abs.f32 	%f13, %f22;
	setp.lt.f32 	%p23, %f13, 0f00800000;
	mul.f32 	%f98, %f13, 0f4B800000;
	selp.f32 	%f99, %f98, %f13, %p23;
	selp.f32 	%f100, 0fC1C00000, 0f00000000, %p23;
	mov.b32 	%r21, %f99;
	add.s32 	%r22, %r21, -1060439283;
	and.b32  	%r23, %r22, -8388608;
	sub.s32 	%r24, %r21, %r23;
	mov.b32 	%f101, %r24;
	cvt.rn.f32.s32 	%f102, %r23;
	fma.rn.f32 	%f103, %f102, 0f34000000, %f100;
	add.f32 	%f104, %f101, 0fBF800000;
	add.f32 	%f105, %f101, 0f3F800000;
	rcp.approx.ftz.f32 	%f106, %f105;
	add.f32 	%f107, %f104, %f104;
	mul.f32 	%f108, %f107, %f106;
	mul.f32 	%f109, %f108, %f108;
	sub.f32 	%f110, %f104, %f108;
	add.f32 	%f111, %f110, %f110;
	neg.f32 	%f112, %f108;
	fma.rn.f32 	%f113, %f112, %f104, %f111;
	mul.rn.f32 	%f114, %f106, %f113;
	fma.rn.f32 	%f115, %f109, 0f3A2C32E4, 0f3B52E7DB;
	fma.rn.f32 	%f116, %f115, %f109, 0f3C93BB73;
	fma.rn.f32 	%f117, %f116, %f109, 0f3DF6384F;
	mul.rn.f32 	%f118, %f117, %f109;
	fma.rn.f32 	%f119, %f108, 0f3FB8AA3B, %f103;
	sub.f32 	%f120, %f103, %f119;
	fma.rn.f32 	%f121, %f108, 0f3FB8AA3B, %f120;
	fma.rn.f32 	%f122, %f114, 0f3FB8AA3B, %f121;
	fma.rn.f32 	%f123, %f108, 0f32A55E34, %f122;
	mul.f32 	%f124, %f118, 0f40400000;
	fma.rn.f32 	%f125, %f124, %f114, %f123;
	fma.rn.f32 	%f126, %f118, %f108, %f125;
	add.rn.f32 	%f127, %f119, %f126;
	neg.f32 	%f128, %f119;
	add.rn.f32 	%f129, %f127, %f128;
	neg.f32 	%f130, %f129;
	add.rn.f32 	%f131, %f126, %f130;
	mul.rn.f32 	%f132, %f127, %f3;
	neg.f32 	%f133, %f132;
	fma.rn.f32 	%f134, %f127, %f3, %f133;
	fma.rn.f32 	%f135, %f131, %f3, %f134;
	cvt.rni.f32.f32 	%f136, %f132;
	sub.f32 	%f137, %f132, %f136;
	add.f32 	%f138, %f137, %f135;
	fma.rn.f32 	%f139, %f138, 0f391FCB8E, 0f3AAF85ED;
	fma.rn.f32 	%f140, %f139, %f138, 0f3C1D9856;
	fma.rn.f32 	%f141, %f140, %f138, 0f3D6357BB;
	fma.rn.f32 	%f142, %f141, %f138, 0f3E75FDEC;
	fma.rn.f32 	%f143, %f142, %f138, 0f3F317218;
	fma.rn.f32 	%f144, %f143, %f138, 0f3F800000;
	cvt.rzi.s32.f32 	%r25, %f136;
	setp.gt.f32 	%p24, %f136, 0f00000000;
	selp.b32 	%r26, 0, -2097152000, %p24;
	add.s32 	%r27, %r26, 2130706432;
	mov.b32 	%f145, %r27;
	mul.f32 	%f146, %f144, %f145;
	shl.b32 	%r28, %r25, 23;
	sub.s32 	%r29, %r28, %r26;
	mov.b32 	%f147, %r29;
	mul.f32 	%f148, %f146, %f147;
	abs.f32 	%f149, %f132;
	setp.gt.f32 	%p25, %f149, 0f43180000;
	setp.lt.f32 	%p26, %f132, 0f00000000;
	selp.f32 	%f150, 0f00000000, 0f7F800000, %p26;
	selp.f32 	%f14, %f150, %f148, %p25;
	setp.eq.f32 	%p27, %f22, 0f3F800000;
	or.pred  	%p28, %p27, %p22;
	@%p28 bra 	$L__BB11_17;
	setp.num.f32 	%p29, %f13, %f13;
	abs.f32 	%f151, %f3;
	setp.num.f32 	%p30, %f151, %f151;
	and.pred  	%p31, %p29, %p30;
	@%p31 bra 	$L__BB11_12;
	add.rn.f32 	%f166, %f22, %f3;
	bra.uni 	$L__BB11_17;
$L__BB11_12:
	setp.neu.f32 	%p32, %f22, 0f00000000;
	setp.neu.f32 	%p33, %f13, 0f7F800000;
	and.pred  	%p34, %p32, %p33;
	@%p34 bra 	$L__BB11_14;
	setp.neu.f32 	%p40, %f4, 0f3F800000;
	add.f32 	%f154, %f22, %f22;
	mov.b32 	%r30, %f154;
	setp.lt.s32 	%p41, %r2, 0;
	xor.b32  	%r31, %r30, 2139095040;
	selp.b32 	%r32, %r31, %r30, %p41;
	and.b32  	%r33, %r32, 2147483647;
	selp.b32 	%r34, %r33, %r32, %p40;
	mov.b32 	%f166, %r34;
	bra.uni 	$L__BB11_17;
$L__BB11_14:
	setp.eq.f32 	%p35, %f22, 0fBF800000;
	setp.eq.f32 	%p36, %f151, 0f7F800000;
	and.pred  	%p37, %p35, %p36;
	@%p37 bra 	$L__BB11_17;
	setp.geu.f32 	%p38, %f22, 0f00000000;
	mov.f32 	%f166, %f14;
	@%p38 bra 	$L__BB11_17;
	setp.neu.f32 	%p39, %f4, 0f3F800000;
	neg.f32 	%f153, %f14;
	selp.f32 	%f166, %f14, %f153, %p39;
$L__BB11_17:
	mov.f32 	%f155, 0f3F800000;
	sub.f32 	%f156, %f155, %f166;
	div.rn.f32 	%f157, %f1, %f156;
	mul.f32 	%f158, %f20, %f12;
	sqrt.rn.f32 	%f159, %f157;
	add.f32 	%f160, %f23, %f159;
	div.rn.f32 	%f161, %f158, %f160;
	cvta.to.global.u64 	%rd12, %rd1;
	add.s64 	%rd14, %rd12, %rd8;
	ld.global.f32 	%f162, [%rd14];
	sub.f32 	%f163, %f162, %f161;
	st.global.f32 	[%rd14], %f163;
$L__BB11_18:
	ret;

}


// ===== COMPILED SASS (sm_100) =====

	.target	sm_100

	.elftype	@"ET_EXEC"


//--------------------- .note.nv.tkinfo           --------------------------
	.section	.note.nv.tkinfo,"",@"SHT_NOTE"
	.sectionflags	@"SHF_NOTE_NV_TKINFO"
	.tkinfo
        /*0018*/ 	.word	0x00000002
        /*0030*/ 	.string	""
        /*0030*/ 	.string	"ptxas"
        /*0030*/ 	.string	"Cuda compilation tools, release 13.0, V13.0.88"
        /*0030*/ 	.string	"Build cuda_13.0.r13.0/compiler.36424714_0"
        /*0030*/ 	.string	"-arch sm_100 -m 64 "



//--------------------- .note.nv.cuinfo           --------------------------
	.section	.note.nv.cuinfo,"",@"SHT_NOTE"
	.sectionflags	@"SHF_NOTE_NV_CUINFO"
        /*0018*/ 	.short	0x0002
        /*001a*/ 	.short	0x0064
        /*001c*/ 	.short	0x0082
	.zero		2


//--------------------- .nv.info                  --------------------------
	.section	.nv.info,"",@"SHT_CUDA_INFO"
	.align	4


	//----- nvinfo : EIATTR_REGCOUNT
	.align		4
        /*0000*/ 	.byte	0x04, 0x2f
        /*0002*/ 	.short	(.L_1 - .L_0)
	.align		4
.L_0:
        /*0004*/ 	.word	index@(_Z11gemm_kernelPKfS0_Pfiiiff)
        /*0008*/ 	.word	0x00000020


	//----- nvinfo : EIATTR_FRAME_SIZE
	.align		4
.L_1:
        /*000c*/ 	.byte	0x04, 0x11
        /*000e*/ 	.short	(.L_3 - .L_2)
	.align		4
.L_2:
        /*0010*/ 	.word	index@(_Z11gemm_kernelPKfS0_Pfiiiff)
        /*0014*/ 	.word	0x00000000


	//----- nvinfo : EIATTR_REGCOUNT
	.align		4
.L_3:
        /*0018*/ 	.byte	0x04, 0x2f
        /*001a*/ 	.short	(.L_5 - .L_4)
	.align		4
.L_4:
        /*001c*/ 	.word	index@(_Z19batched_gemm_kernelPKfS0_Pfiiiiff)
        /*0020*/ 	.word	0x00000020


	//----- nvinfo : EIATTR_FRAME_SIZE
	.align		4
.L_5:
        /*0024*/ 	.byte	0x04, 0x11
        /*0026*/ 	.short	(.L_7 - .L_6)
	.align		4
.L_6:
        /*0028*/ 	.word	index@(_Z19batched_gemm_kernelPKfS0_Pfiiiiff)
        /*002c*/ 	.word	0x00000000


	//----- nvinfo : EIATTR_REGCOUNT
	.align		4
.L_7:
        /*0030*/ 	.byte	0x04, 0x2f
        /*0032*/ 	.short	(.L_9 - .L_8)
	.align		4
.L_8:
        /*0034*/ 	.word	index@(_Z11relu_kernelPfi)
        /*0038*/ 	.word	0x00000008


	//----- nvinfo : EIATTR_FRAME_SIZE
	.align		4
.L_9:
        /*003c*/ 	.byte	0x04, 0x11
        /*003e*/ 	.short	(.L_11 - .L_10)
	.align		4
.L_10:
        /*0040*/ 	.word	index@(_Z11relu_kernelPfi)
        /*0044*/ 	.word	0x00000000


	//----- nvinfo : EIATTR_REGCOUNT
	.align		4
.L_11:
        /*0048*/ 	.byte	0x04, 0x2f
        /*004a*/ 	.short	(.L_13 - .L_12)
	.align		4
.L_12:
        /*004c*/ 	.word	index@(_Z20relu_gradient_kernelPKfPfi)
        /*0050*/ 	.word	0x0000000c


	//----- nvinfo : EIATTR_FRAME_SIZE
	.align		4
.L_13:
        /*0054*/ 	.byte	0x04, 0x11
        /*0056*/ 	.short	(.L_15 - .L_14)
	.align		4
.L_14:
        /*0058*/ 	.word	index@(_Z20relu_gradient_kernelPKfPfi)
        /*005c*/ 	.word	0x00000000


	//----- nvinfo : EIATTR_REGCOUNT
	.align		4
.L_15:
        /*0060*/ 	.byte	0x04, 0x2f
        /*0062*/ 	.short	(.L_17 - .L_16)
	.align		4
.L_16:
        /*0064*/ 	.word	index@(_Z14sigmoid_kernelPfi)
        /*0068*/ 	.word	0x0000000f


	//----- nvinfo : EIATTR_FRAME_SIZE
	.align		4
.L_17:
        /*006c*/ 	.byte	0x04, 0x11
        /*006e*/ 	.short	(.L_19 - .L_18)
	.align		4
.L_18:
        /*0070*/ 	.word	index@($__internal_3_$__cuda_sm20_rcp_rn_f32_slowpath)
        /*0074*/ 	.word	0x00000000


	//----- nvinfo : EIATTR_FRAME_SIZE
	.align		4
.L_19:
        /*0078*/ 	.byte	0x04, 0x11
        /*007a*/ 	.short	(.L_21 - .L_20)
	.align		4
.L_20:
        /*007c*/ 	.word	index@(_Z14sigmoid_kernelPfi)
        /*0080*/ 	.word	0x00000000


	//----- nvinfo : EIATTR_REGCOUNT
	.align		4
.L_21:
        /*0084*/ 	.byte	0x04, 0x2f
        /*0086*/ 	.short	(.L_23 - .L_22)
	.align		4
.L_22:
        /*0088*/ 	.word	index@(_Z23sigmoid_gradient_kernelPKfPfi)
        /*008c*/ 	.word	0x0000000a


	//----- nvinfo : EIATTR_FRAME_SIZE
	.align		4
.L_23:
        /*0090*/ 	.byte	0x04, 0x11
        /*0092*/ 	.short	(.L_25 - .L_24)
	.align		4
.L_24:
        /*0094*/ 	.word	index@(_Z23sigmoid_gradient_kernelPKfPfi)
        /*0098*/ 	.word	0x00000000


	//----- nvinfo : EIATTR_REGCOUNT
	.align		4
.L_25:
        /*009c*/ 	.byte	0x04, 0x2f
        /*009e*/ 	.short	(.L_27 - .L_26)
	.align		4
.L_26:
        /*00a0*/ 	.word	index@(_Z11tanh_kernelPfi)
        /*00a4*/ 	.word	0x0000000c


	//----- nvinfo : EIATTR_FRAME_SIZE
	.align		4
.L_27:
        /*00a8*/ 	.byte	0x04, 0x11
        /*00aa*/ 	.short	(.L_29 - .L_28)
	.align		4
.L_28:
        /*00ac*/ 	.word	index@(_Z11tanh_kernelPfi)
        /*00b0*/ 	.word	0x00000000


	//----- nvinfo : EIATTR_REGCOUNT
	.align		4
.L_29:
        /*00b4*/ 	.byte	0x04, 0x2f
        /*00b6*/ 	.short	(.L_31 - .L_30)
	.align		4
.L_30:
        /*00b8*/ 	.word	index@(_Z20tanh_gradient_kernelPKfPfi)
        /*00bc*/ 	.word	0x0000000a


	//----- nvinfo : EIATTR_FRAME_SIZE
	.align		4
.L_31:
        /*00c0*/ 	.byte	0x04, 0x11
        /*00c2*/ 	.short	(.L_33 - .L_32)
	.align		4
.L_32:
        /*00c4*/ 	.word	index@(_Z20tanh_gradient_kernelPKfPfi)
        /*00c8*/ 	.word	0x00000000


	//----- nvinfo : EIATTR_REGCOUNT
	.align		4
.L_33:
        /*00cc*/ 	.byte	0x04, 0x2f
        /*00ce*/ 	.short	(.L_35 - .L_34)
	.align		4
.L_34:
        /*00d0*/ 	.word	index@(_Z27binary_cross_entropy_kernelPKfS0_Pfi)
        /*00d4*/ 	.word	0x00000010


	//----- nvinfo : EIATTR_FRAME_SIZE
	.align		4
.L_35:
        /*00d8*/ 	.byte	0x04, 0x11
        /*00da*/ 	.short	(.L_37 - .L_36)
	.align		4
.L_36:
        /*00dc*/ 	.word	index@(_Z27binary_cross_entropy_kernelPKfS0_Pfi)
        /*00e0*/ 	.word	0x00000000


	//----- nvinfo : EIATTR_REGCOUNT
	.align		4
.L_37:
        /*00e4*/ 	.byte	0x04, 0x2f
        /*00e6*/ 	.short	(.L_39 - .L_38)
	.align		4
.L_38:
        /*00e8*/ 	.word	index@(_Z36binary_cross_entropy_gradient_kernelPKfS0_Pfi)
        /*00ec*/ 	.word	0x00000010


	//----- nvinfo : EIATTR_FRAME_SIZE
	.align		4
.L_39:
        /*00f0*/ 	.byte	0x04, 0x11
        /*00f2*/ 	.short	(.L_41 - .L_40)
	.align		4
.L_40:
        /*00f4*/ 	.word	index@($__internal_2_$__cuda_sm3x_div_rn_noftz_f32_slowpath)
        /*00f8*/ 	.word	0x00000000


	//----- nvinfo : EIATTR_FRAME_SIZE
	.align		4
.L_41:
        /*00fc*/ 	.byte	0x04, 0x11
        /*00fe*/ 	.short	(.L_43 - .L_42)
	.align		4
.L_42:
        /*0100*/ 	.word	index@(_Z36binary_cross_entropy_gradient_kernelPKfS0_Pfi)
        /*0104*/ 	.word	0x00000000


	//----- nvinfo : EIATTR_REGCOUNT
	.align		4
.L_43:
        /*0108*/ 	.byte	0x04, 0x2f
        /*010a*/ 	.short	(.L_45 - .L_44)
	.align		4
.L_44:
        /*010c*/ 	.word	index@(_Z16transpose_kernelPKfPfii)
        /*0110*/ 	.word	0x0000000a


	//----- nvinfo : EIATTR_FRAME_SIZE
	.align		4
.L_45:
        /*0114*/ 	.byte	0x04, 0x11
        /*0116*/ 	.short	(.L_47 - .L_46)
	.align		4
.L_46:
        /*0118*/ 	.word	index@(_Z16transpose_kernelPKfPfii)
        /*011c*/ 	.word	0x00000000


	//----- nvinfo : EIATTR_REGCOUNT
	.align		4
.L_47:
        /*0120*/ 	.byte	0x04, 0x2f
        /*0122*/ 	.short	(.L_49 - .L_48)
	.align		4
.L_48:
        /*0124*/ 	.word	index@(_Z18adam_update_kernelPfS_S_S_iffffi)
        /*0128*/ 	.word	0x00000013


	//----- nvinfo : EIATTR_FRAME_SIZE
	.align		4
.L_49:
        /*012c*/ 	.byte	0x04, 0x11
        /*012e*/ 	.short	(.L_51 - .L_50)
	.align		4
.L_50:
        /*0130*/ 	.word	index@($__internal_1_$__cuda_sm3x_div_rn_noftz_f32_slowpath)
        /*0134*/ 	.word	0x00000000


	//----- nvinfo : EIATTR_FRAME_SIZE
	.align		4
.L_51:
        /*0138*/ 	.byte	0x04, 0x11
        /*013a*/ 	.short	(.L_53 - .L_52)
	.align		4
.L_52:
        /*013c*/ 	.word	index@($__internal_0_$__cuda_sm20_sqrt_rn_f32_slowpath)
        /*0140*/ 	.word	0x00000000


	//----- nvinfo : EIATTR_FRAME_SIZE
	.align		4
.L_53:
        /*0144*/ 	.byte	0x04, 0x11
        /*0146*/ 	.short	(.L_55 - .L_54)
	.align		4
.L_54:
        /*0148*/ 	.word	index@(_Z18adam_update_kernelPfS_S_S_iffffi)
        /*014c*/ 	.word	0x00000000


	//----- nvinfo : EIATTR_MIN_STACK_SIZE
	.align		4
.L_55:
        /*0150*/ 	.byte	0x04, 0x12
        /*0152*/ 	.short	(.L_57 - .L_56)
	.align		4
.L_56:
        /*0154*/ 	.word	index@(_Z18adam_update_kernelPfS_S_S_iffffi)
        /*0158*/ 	.word	0x00000000


	//----- nvinfo : EIATTR_MIN_STACK_SIZE
	.align		4
.L_57:
        /*015c*/ 	.byte	0x04, 0x12
        /*015e*/ 	.short	(.L_59 - .L_58)
	.align		4
.L_58:
        /*0160*/ 	.word	index@(_Z16transpose_kernelPKfPfii)
        /*0164*/ 	.word	0x00000000


	//----- nvinfo : EIATTR_MIN_STACK_SIZE
	.align		4
.L_59:
        /*0168*/ 	.byte	0x04, 0x12
        /*016a*/ 	.short	(.L_61 - .L_60)
	.align		4
.L_60:
        /*016c*/ 	.word	index@(_Z36binary_cross_entropy_gradient_kernelPKfS0_Pfi)
        /*0170*/ 	.word	0x00000000


	//----- nvinfo : EIATTR_MIN_STACK_SIZE
	.align		4
.L_61:
        /*0174*/ 	.byte	0x04, 0x12
        /*0176*/ 	.short	(.L_63 - .L_62)
	.align		4
.L_62:
        /*0178*/ 	.word	index@(_Z27binary_cross_entropy_kernelPKfS0_Pfi)
        /*017c*/ 	.word	0x00000000


	//----- nvinfo : EIATTR_MIN_STACK_SIZE
	.align		4
.L_63:
        /*0180*/ 	.byte	0x04, 0x12
        /*0182*/ 	.short	(.L_65 - .L_64)
	.align		4
.L_64:
        /*0184*/ 	.word	index@(_Z20tanh_gradient_kernelPKfPfi)
        /*0188*/ 	.word	0x00000000


	//----- nvinfo : EIATTR_MIN_STACK_SIZE
	.align		4
.L_65:
        /*018c*/ 	.byte	0x04, 0x12
        /*018e*/ 	.short	(.L_67 - .L_66)
	.align		4
.L_66:
        /*0190*/ 	.word	index@(_Z11tanh_kernelPfi)
        /*0194*/ 	.word	0x00000000


	//----- nvinfo : EIATTR_MIN_STACK_SIZE
	.align		4
.L_67:
        /*0198*/ 	.byte	0x04, 0x12
        /*019a*/ 	.short	(.L_69 - .L_68)
	.align		4
.L_68:
        /*019c*/ 	.word	index@(_Z23sigmoid_gradient_kernelPKfPfi)
        /*01a0*/ 	.word	0x00000000


	//----- nvinfo : EIATTR_MIN_STACK_SIZE
	.align		4
.L_69:
        /*01a4*/ 	.byte	0x04, 0x12
        /*01a6*/ 	.short	(.L_71 - .L_70)
	.align		4
.L_70:
        /*01a8*/ 	.word	index@(_Z14sigmoid_kernelPfi)
        /*01ac*/ 	.word	0x00000000


	//----- nvinfo : EIATTR_MIN_STACK_SIZE
	.align		4
.L_71:
        /*01b0*/ 	.byte	0x04, 0x12
        /*01b2*/ 	.short	(.L_73 - .L_72)
	.align		4
.L_72:
        /*01b4*/ 	.word	index@(_Z20relu_gradient_kernelPKfPfi)
        /*01b8*/ 	.word	0x00000000


	//----- nvinfo : EIATTR_MIN_STACK_SIZE
	.align		4
.L_73:
        /*01bc*/ 	.byte	0x04, 0x12
        /*01be*/ 	.short	(.L_75 - .L_74)
	.align		4
.L_74:
        /*01c0*/ 	.word	index@(_Z11relu_kernelPfi)
        /*01c4*/ 	.word	0x00000000


	//----- nvinfo : EIATTR_MIN_STACK_SIZE
	.align		4
.L_75:
        /*01c8*/ 	.byte	0x04, 0x12
        /*01ca*/ 	.short	(.L_77 - .L_76)
	.align		4
.L_76:
        /*01cc*/ 	.word	index@(_Z19batched_gemm_kernelPKfS0_Pfiiiiff)
        /*01d0*/ 	.word	0x00000000


	//----- nvinfo : EIATTR_MIN_STACK_SIZE
	.align		4
.L_77:
        /*01d4*/ 	.byte	0x04, 0x12
        /*01d6*/ 	.short	(.L_79 - .L_78)
	.align		4
.L_78:
        /*01d8*/ 	.word	index@(_Z11gemm_kernelPKfS0_Pfiiiff)
        /*01dc*/ 	.word	0x00000000
.L_79:


//--------------------- .nv.compat                --------------------------
	.section	.nv.compat,"",@"SHT_CUDA_COMPAT_INFO"
	.align	4
        /*0000*/ 	.byte	0x02, 0x09, 0x00, 0x00, 0x02, 0x02, 0x01, 0x00, 0x02, 0x05, 0x05, 0x00, 0x03, 0x07, 0x01, 0x01
        /*0010*/ 	.byte	0x02, 0x03, 0x00, 0x00, 0x02, 0x06, 0x01, 0x00, 0x04, 0x0b, 0x08, 0x00, 0x01, 0x00, 0x00, 0x00
        /*0020*/ 	.byte	0x00, 0x00, 0x00, 0x00


//--------------------- .nv.info._Z18adam_update_kernelPfS_S_S_iffffi --------------------------
	.section	.nv.info._Z18adam_update_kernelPfS_S_S_iffffi,"",@"SHT_CUDA_INFO"
	.sectionflags	@""
	.align	4


	//----- nvinfo : EIATTR_CUDA_API_VERSION
	.align		4
        /*0000*/ 	.byte	0x04, 0x37
        /*0002*/ 	.short	(.L_81 - .L_80)
.L_80:
        /*0004*/ 	.word	0x00000082


	//----- nvinfo : EIATTR_KPARAM_INFO
	.align		4
.L_81:
        /*0008*/ 	.byte	0x04, 0x17
        /*000a*/ 	.short	(.L_83 - .L_82)
.L_82:
        /*000c*/ 	.word	0x00000000
        /*0010*/ 	.short	0x0009
        /*0012*/ 	.short	0x0034
        /*0014*/ 	.byte	0x00, 0xf0, 0x11, 0x00


	//----- nvinfo : EIATTR_KPARAM_INFO
	.align		4
.L_83:
        /*0018*/ 	.byte	0x04, 0x17
        /*001a*/ 	.short	(.L_85 - .L_84)
.L_84:
        /*001c*/ 	.word	0x00000000
        /*0020*/ 	.short	0x0008
        /*0022*/ 	.short	0x0030
        /*0024*/ 	.byte	0x00, 0xf0, 0x11, 0x00


	//----- nvinfo : EIATTR_KPARAM_INFO
	.align		4
.L_85:
        /*0028*/ 	.byte	0x04, 0x17
        /*002a*/ 	.short	(.L_87 - .L_86)
.L_86:
        /*002c*/ 	.word	0x00000000
        /*0030*/ 	.short	0x0007
        /*0032*/ 	.short	0x002c
        /*0034*/ 	.byte	0x00, 0xf0, 0x11, 0x00


	//----- nvinfo : EIATTR_KPARAM_INFO
	.align		4
.L_87:
        /*0038*/ 	.byte	0x04, 0x17
        /*003a*/ 	.short	(.L_89 - .L_88)
.L_88:
        /*003c*/ 	.word	0x00000000
        /*0040*/ 	.short	0x0006
        /*0042*/ 	.short	0x0028
        /*0044*/ 	.byte	0x00, 0xf0, 0x11, 0x00


	//----- nvinfo : EIATTR_KPARAM_INFO
	.align		4
.L_89:
        /*0048*/ 	.byte	0x04, 0x17
        /*004a*/ 	.short	(.L_91 - .L_90)
.L_90:
        /*004c*/ 	.word	0x00000000
        /*0050*/ 	.short	0x0005
        /*0052*/ 	.short	0x0024
        /*0054*/ 	.byte	0x00, 0xf0, 0x11, 0x00


	//----- nvinfo : EIATTR_KPARAM_INFO
	.align		4
.L_91:
        /*0058*/ 	.byte	0x04, 0x17
        /*005a*/ 	.short	(.L_93 - .L_92)
.L_92:
        /*005c*/ 	.word	0x00000000
        /*0060*/ 	.short	0x0004
        /*0062*/ 	.short	0x0020
        /*0064*/ 	.byte	0x00, 0xf0, 0x11, 0x00


	//----- nvinfo : EIATTR_KPARAM_INFO
	.align		4
.L_93:
        /*0068*/ 	.byte	0x04, 0x17
        /*006a*/ 	.short	(.L_95 - .L_94)
.L_94:
        /*006c*/ 	.word	0x00000000
        /*0070*/ 	.short	0x0003
        /*0072*/ 	.short	0x0018
        /*0074*/ 	.byte	0x00, 0xf5, 0x21, 0x00


	//----- nvinfo : EIATTR_KPARAM_INFO
	.align		4
.L_95:
        /*0078*/ 	.byte	0x04, 0x17
        /*007a*/ 	.short	(.L_97 - .L_96)
.L_96:
        /*007c*/ 	.word	0x00000000
        /*0080*/ 	.short	0x0002
        /*0082*/ 	.short	0x0010
        /*0084*/ 	.byte	0x00, 0xf5, 0x21, 0x00


	//----- nvinfo : EIATTR_KPARAM_INFO
	.align		4
.L_97:
        /*0088*/ 	.byte	0x04, 0x17
        /*008a*/ 	.short	(.L_99 - .L_98)
.L_98:
        /*008c*/ 	.word	0x00000000
        /*0090*/ 	.short	0x0001
        /*0092*/ 	.short	0x0008
        /*0094*/ 	.byte	0x00, 0xf5, 0x21, 0x00


	//----- nvinfo : EIATTR_KPARAM_INFO
	.align		4
.L_99:
        /*0098*/ 	.byte	0x04, 0x17
        /*009a*/ 	.short	(.L_101 - .L_100)
.L_100:
        /*009c*/ 	.word	0x00000000
        /*00a0*/ 	.short	0x0000
        /*00a2*/ 	.short	0x0000
        /*00a4*/ 	.byte	0x00, 0xf5, 0x21, 0x00


	//----- nvinfo : EIATTR_SPARSE_MMA_MASK
	.align		4
.L_101:
        /*00a8*/ 	.byte	0x03, 0x50
        /*00aa*/ 	.short	0x0000


	//----- nvinfo : EIATTR_MAXREG_COUNT
	.align		4
        /*00ac*/ 	.byte	0x03, 0x1b
        /*00ae*/ 	.short	0x00ff


	//----- nvinfo : EIATTR_MERCURY_ISA_VERSION
	.align		4
        /*00b0*/ 	.byte	0x03, 0x5f
        /*00b2*/ 	.short	0x0101


	//----- nvinfo : EIATTR_VRC_CTA_INIT_COUNT
	.align		4
        /*00b4*/ 	.byte	0x02, 0x4a
	.zero		1
	.zero		1


	//----- nvinfo : EIATTR_EXIT_INSTR_OFFSETS
	.align		4
        /*00b8*/ 	.byte	0x04, 0x1c
        /*00ba*/ 	.short	(.L_103 - .L_102)


	//   ....[0]....
.L_102:
        /*00bc*/ 	.word	0x00000070


	//   ....[1]....
        /*00c0*/ 	.word	0x000010e0


	//----- nvinfo : EIATTR_CRS_STACK_SIZE
	.align		4
.L_103:
        /*00c4*/ 	.byte	0x04, 0x1e
        /*00c6*/ 	.short	(.L_105 - .L_104)
.L_104:
        /*00c8*/ 	.word	0x00000000


	//----- nvinfo : EIATTR_CBANK_PARAM_SIZE
	.align		4
.L_105:
        /*00cc*/ 	.byte	0x03, 0x19
        /*00ce*/ 	.short	0x0038


	//----- nvinfo : EIATTR_PARAM_CBANK
	.align		4
        /*00d0*/ 	.byte	0x04, 0x0a
        /*00d2*/ 	.short	(.L_107 - .L_106)
	.align		4
.L_106:
        /*00d4*/ 	.word	index@(.nv.constant0._Z18adam_update_kernelPfS_S_S_iffffi)
        /*00d8*/ 	.short	0x0380
        /*00da*/ 	.short	0x0038


	//----- nvinfo : EIATTR_SW_WAR
	.align		4
.L_107:
        /*00dc*/ 	.byte	0x04, 0x36
        /*00de*/ 	.short	(.L_109 - .L_108)
.L_108:
        /*00e0*/ 	.word	0x00000008
.L_109:


//--------------------- .nv.info._Z16transpose_kernelPKfPfii --------------------------
	.section	.nv.info._Z16transpose_kernelPKfPfii,"",@"SHT_CUDA_INFO"
	.sectionflags	@""
	.align	4


	//----- nvinfo : EIATTR_CUDA_API_VERSION
	.align		4
        /*0000*/ 	.byte	0x04, 0x37
        /*0002*/ 	.short	(.L_111 - .L_110)
.L_110:
        /*0004*/ 	.word	0x00000082


	//----- nvinfo : EIATTR_KPARAM_INFO
	.align		4
.L_111:
        /*0008*/ 	.byte	0x04, 0x17
        /*000a*/ 	.short	(.L_113 - .L_112)
.L_112:
        /*000c*/ 	.word	0x00000000
        /*0010*/ 	.short	0x0003
        /*0012*/ 	.short	0x0014
        /*0014*/ 	.byte	0x00, 0xf0, 0x11, 0x00


	//----- nvinfo : EIATTR_KPARAM_INFO
	.align		4
.L_113:
        /*0018*/ 	.byte	0x04, 0x17
        /*001a*/ 	.short	(.L_115 - .L_114)
.L_114:
        /*001c*/ 	.word	0x00000000
        /*0020*/ 	.short	0x0002
        /*0022*/ 	.short	0x0010
        /*0024*/ 	.byte	0x00, 0xf0, 0x11, 0x00


	//----- nvinfo : EIATTR_KPARAM_INFO
	.align		4
.L_115:
        /*0028*/ 	.byte	0x04, 0x17
        /*002a*/ 	.short	(.L_117 - .L_116)
.L_116:
        /*002c*/ 	.word	0x00000000
        /*0030*/ 	.short	0x0001
        /*0032*/ 	.short	0x0008
        /*0034*/ 	.byte	0x00, 0xf5, 0x21, 0x00


	//----- nvinfo : EIATTR_KPARAM_INFO
	.align		4
.L_117:
        /*0038*/ 	.byte	0x04, 0x17
        /*003a*/ 	.short	(.L_119 - .L_118)
.L_118:
        /*003c*/ 	.word	0x00000000
        /*0040*/ 	.short	0x0000
        /*0042*/ 	.short	0x0000
        /*0044*/ 	.byte	0x00, 0xf5, 0x21, 0x00


	//----- nvinfo : EIATTR_SPARSE_MMA_MASK
	.align		4
.L_119:
        /*0048*/ 	.byte	0x03, 0x50
        /*004a*/ 	.short	0x0000


	//----- nvinfo : EIATTR_MAXREG_COUNT
	.align		4
        /*004c*/ 	.byte	0x03, 0x1b
        /*004e*/ 	.short	0x00ff


	//----- nvinfo : EIATTR_MERCURY_ISA_VERSION
	.align		4
        /*0050*/ 	.byte	0x03, 0x5f
        /*0052*/ 	.short	0x0101


	//----- nvinfo : EIATTR_VRC_CTA_INIT_COUNT
	.align		4
        /*0054*/ 	.byte	0x02, 0x4a
	.zero		1
	.zero		1


	//----- nvinfo : EIATTR_EXIT_INSTR_OFFSETS
	.align		4
        /*0058*/ 	.byte	0x04, 0x1c
        /*005a*/ 	.short	(.L_121 - .L_120)


	//   ....[0]....
.L_120:
        /*005c*/ 	.word	0x000000c0


	//   ....[1]....
        /*0060*/ 	.word	0x00000160


	//----- nvinfo : EIATTR_CBANK_PARAM_SIZE
	.align		4
.L_121:
        /*0064*/ 	.byte	0x03, 0x19
        /*0066*/ 	.short	0x0018


	//----- nvinfo : EIATTR_PARAM_CBANK
	.align		4
        /*0068*/ 	.byte	0x04, 0x0a
        /*006a*/ 	.short	(.L_123 - .L_122)
	.align		4
.L_122:
        /*006c*/ 	.word	index@(.nv.constant0._Z16transpose_kernelPKfPfii)
        /*0070*/ 	.short	0x0380
        /*0072*/ 	.short	0x0018


	//----- nvinfo : EIATTR_SW_WAR
	.align		4
.L_123:
        /*0074*/ 	.byte	0x04, 0x36
        /*0076*/ 	.short	(.L_125 - .L_124)
.L_124:
        /*0078*/ 	.word	0x00000008
.L_125:


//--------------------- .nv.info._Z36binary_cross_entropy_gradient_kernelPKfS0_Pfi --------------------------
	.section	.nv.info._Z36binary_cross_entropy_gradient_kernelPKfS0_Pfi,"",@"SHT_CUDA_INFO"
	.sectionflags	@""
	.align	4


	//----- nvinfo : EIATTR_CUDA_API_VERSION
	.align		4
        /*0000*/ 	.byte	0x04, 0x37
        /*0002*/ 	.short	(.L_127 - .L_126)
.L_126:
        /*0004*/ 	.word	0x00000082


	//----- nvinfo : EIATTR_KPARAM_INFO
	.align		4
.L_127:
        /*0008*/ 	.byte	0x04, 0x17
        /*000a*/ 	.short	(.L_129 - .L_128)
.L_128:
        /*000c*/ 	.word	0x00000000
        /*0010*/ 	.short	0x0003
        /*0012*/ 	.short	0x0018
        /*0014*/ 	.byte	0x00, 0xf0, 0x11, 0x00


	//----- nvinfo : EIATTR_KPARAM_INFO
	.align		4
.L_129:
        /*0018*/ 	.byte	0x04, 0x17
        /*001a*/ 	.short	(.L_131 - .L_130)
.L_130:
        /*001c*/ 	.word	0x00000000
        /*0020*/ 	.short	0x0002
        /*0022*/ 	.short	0x0010
        /*0024*/ 	.byte	0x00, 0xf5, 0x21, 0x00


	//----- nvinfo : EIATTR_KPARAM_INFO
	.align		4
.L_131:
        /*0028*/ 	.byte	0x04, 0x17
        /*002a*/ 	.short	(.L_133 - .L_132)
.L_132:
        /*002c*/ 	.word	0x00000000
        /*0030*/ 	.short	0x0001
        /*0032*/ 	.short	0x0008
        /*0034*/ 	.byte	0x00, 0xf5, 0x21, 0x00


	//----- nvinfo : EIATTR_KPARAM_INFO
	.align		4
.L_133:
        /*0038*/ 	.byte	0x04, 0x17
        /*003a*/ 	.short	(.L_135 - .L_134)
.L_134:
        /*003c*/ 	.word	0x00000000
        /*0040*/ 	.short	0x0000
        /*0042*/ 	.short	0x0000
        /*0044*/ 	.byte	0x00, 0xf5, 0x21, 0x00


	//----- nvinfo : EIATTR_SPARSE_MMA_MASK
	.align		4
.L_135:
        /*0048*/ 	.byte	0x03, 0x50
        /*004a*/ 	.short	0x0000


	//----- nvinfo : EIATTR_MAXREG_COUNT
	.align		4
        /*004c*/ 	.byte	0x03, 0x1b
        /*004e*/ 	.short	0x00ff


	//----- nvinfo : EIATTR_MERCURY_ISA_VERSION
	.align		4
        /*0050*/ 	.byte	0x03, 0x5f
        /*0052*/ 	.short	0x0101


	//----- nvinfo : EIATTR_VRC_CTA_INIT_COUNT
	.align		4
        /*0054*/ 	.byte	0x02, 0x4a
	.zero		1
	.zero		1


	//----- nvinfo : EIATTR_EXIT_INSTR_OFFSETS
	.align		4
        /*0058*/ 	.byte	0x04, 0x1c
        /*005a*/ 	.short	(.L_137 - .L_136)


	//   ....[0]....
.L_136:
        /*005c*/ 	.word	0x00000070


	//   ....[1]....
        /*0060*/ 	.word	0x00000240


	//----- nvinfo : EIATTR_CRS_STACK_SIZE
	.align		4
.L_137:
        /*0064*/ 	.byte	0x04, 0x1e
        /*0066*/ 	.short	(.L_139 - .L_138)
.L_138:
        /*0068*/ 	.word	0x00000000


	//----- nvinfo : EIATTR_CBANK_PARAM_SIZE
	.align		4
.L_139:
        /*006c*/ 	.byte	0x03, 0x19
        /*006e*/ 	.short	0x001c


	//----- nvinfo : EIATTR_PARAM_CBANK
	.align		4
        /*0070*/ 	.byte	0x04, 0x0a
        /*0072*/ 	.short	(.L_141 - .L_140)
	.align		4
.L_140:
        /*0074*/ 	.word	index@(.nv.constant0._Z36binary_cross_entropy_gradient_kernelPKfS0_Pfi)
        /*0078*/ 	.short	0x0380
        /*007a*/ 	.short	0x001c


	//----- nvinfo : EIATTR_SW_WAR
	.align		4
.L_141:
        /*007c*/ 	.byte	0x04, 0x36
        /*007e*/ 	.short	(.L_143 - .L_142)
.L_142:
        /*0080*/ 	.word	0x00000008
.L_143:


//--------------------- .nv.info._Z27binary_cross_entropy_kernelPKfS0_Pfi --------------------------
	.section	.nv.info._Z27binary_cross_entropy_kernelPKfS0_Pfi,"",@"SHT_CUDA_INFO"
	.sectionflags	@""
	.align	4


	//----- nvinfo : EIATTR_CUDA_API_VERSION
	.align		4
        /*0000*/ 	.byte	0x04, 0x37
        /*0002*/ 	.short	(.L_145 - .L_144)
.L_144:
        /*0004*/ 	.word	0x00000082


	//----- nvinfo : EIATTR_KPARAM_INFO
	.align		4
.L_145:
        /*0008*/ 	.byte	0x04, 0x17
        /*000a*/ 	.short	(.L_147 - .L_146)
.L_146:
        /*000c*/ 	.word	0x00000000
        /*0010*/ 	.short	0x0003
        /*0012*/ 	.short	0x0018
        /*0014*/ 	.byte	0x00, 0xf0, 0x11, 0x00


	//----- nvinfo : EIATTR_KPARAM_INFO
	.align		4
.L_147:
        /*0018*/ 	.byte	0x04, 0x17
        /*001a*/ 	.short	(.L_149 - .L_148)
.L_148:
        /*001c*/ 	.word	0x00000000
        /*0020*/ 	.short	0x0002
        /*0022*/ 	.short	0x0010
        /*0024*/ 	.byte	0x00, 0xf5, 0x21, 0x00


	//----- nvinfo : EIATTR_KPARAM_INFO
	.align		4
.L_149:
        /*0028*/ 	.byte	0x04, 0x17
        /*002a*/ 	.short	(.L_151 - .L_150)
.L_150:
        /*002c*/ 	.word	0x00000000
        /*0030*/ 	.short	0x0001
        /*0032*/ 	.short	0x0008
        /*0034*/ 	.byte	0x00, 0xf5, 0x21, 0x00


	//----- nvinfo : EIATTR_KPARAM_INFO
	.align		4
.L_151:
        /*0038*/ 	.byte	0x04, 0x17
        /*003a*/ 	.short	(.L_153 - .L_152)
.L_152:
        /*003c*/ 	.word	0x00000000
        /*0040*/ 	.short	0x0000
        /*0042*/ 	.short	0x0000
        /*0044*/ 	.byte	0x00, 0xf5, 0x21, 0x00


	//----- nvinfo : EIATTR_SPARSE_MMA_MASK
	.align		4
.L_153:
        /*0048*/ 	.byte	0x03, 0x50
        /*004a*/ 	.short	0x0000


	//----- nvinfo : EIATTR_MAXREG_COUNT
	.align		4
        /*004c*/ 	.byte	0x03, 0x1b
        /*004e*/ 	.short	0x00ff


	//----- nvinfo : EIATTR_MERCURY_ISA_VERSION
	.align		4
        /*0050*/ 	.byte	0x03, 0x5f
        /*0052*/ 	.short	0x0101


	//----- nvinfo : EIATTR_VRC_CTA_INIT_COUNT
	.align		4
        /*0054*/ 	.byte	0x02, 0x4a
	.zero		1
	.zero		1


	//----- nvinfo : EIATTR_EXIT_INSTR_OFFSETS
	.align		4
        /*0058*/ 	.byte	0x04, 0x1c
        /*005a*/ 	.short	(.L_155 - .L_154)


	//   ....[0]....
.L_154:
        /*005c*/ 	.word	0x00000070


	//   ....[1]....
        /*0060*/ 	.word	0x00000460


	//----- nvinfo : EIATTR_CBANK_PARAM_SIZE
	.align		4
.L_155:
        /*0064*/ 	.byte	0x03, 0x19
        /*0066*/ 	.short	0x001c


	//----- nvinfo : EIATTR_PARAM_CBANK
	.align		4
        /*0068*/ 	.byte	0x04, 0x0a
        /*006a*/ 	.short	(.L_157 - .L_156)
	.align		4
.L_156:
        /*006c*/ 	.word	index@(.nv.constant0._Z27binary_cross_entropy_kernelPKfS0_Pfi)
        /*0070*/ 	.short	0x0380
        /*0072*/ 	.short	0x001c


	//----- nvinfo : EIATTR_SW_WAR
	.align		4
.L_157:
        /*0074*/ 	.byte	0x04, 0x36
        /*0076*/ 	.short	(.L_159 - .L_158)
.L_158:
        /*0078*/ 	.word	0x00000008
.L_159:


//--------------------- .nv.info._Z20tanh_gradient_kernelPKfPfi --------------------------
	.section	.nv.info._Z20tanh_gradient_kernelPKfPfi,"",@"SHT_CUDA_INFO"
	.sectionflags	@""
	.align	4


	//----- nvinfo : EIATTR_CUDA_API_VERSION
	.align		4
        /*0000*/ 	.byte	0x04, 0x37
        /*0002*/ 	.short	(.L_161 - .L_160)
.L_160:
        /*0004*/ 	.word	0x00000082


	//----- nvinfo : EIATTR_KPARAM_INFO
	.align		4
.L_161:
        /*0008*/ 	.byte	0x04, 0x17
        /*000a*/ 	.short	(.L_163 - .L_162)
.L_162:
        /*000c*/ 	.word	0x00000000
        /*0010*/ 	.short	0x0002
        /*0012*/ 	.short	0x0010
        /*0014*/ 	.byte	0x00, 0xf0, 0x11, 0x00


	//----- nvinfo : EIATTR_KPARAM_INFO
	.align		4
.L_163:
        /*0018*/ 	.byte	0x04, 0x17
        /*001a*/ 	.short	(.L_165 - .L_164)
.L_164:
        /*001c*/ 	.word	0x00000000
        /*0020*/ 	.short	0x0001
        /*0022*/ 	.short	0x0008
        /*0024*/ 	.byte	0x00, 0xf5, 0x21, 0x00


	//----- nvinfo : EIATTR_KPARAM_INFO
	.align		4
.L_165:
        /*0028*/ 	.byte	0x04, 0x17
        /*002a*/ 	.short	(.L_167 - .L_166)
.L_166:
        /*002c*/ 	.word	0x00000000
        /*0030*/ 	.short	0x0000
        /*0032*/ 	.short	0x0000
        /*0034*/ 	.byte	0x00, 0xf5, 0x21, 0x00


	//----- nvinfo : EIATTR_SPARSE_MMA_MASK
	.align		4
.L_167:
        /*0038*/ 	.byte	0x03, 0x50
        /*003a*/ 	.short	0x0000


	//----- nvinfo : EIATTR_MAXREG_COUNT
	.align		4
        /*003c*/ 	.byte	0x03, 0x1b
        /*003e*/ 	.short	0x00ff


	//----- nvinfo : EIATTR_MERCURY_ISA_VERSION
	.align		4
        /*0040*/ 	.byte	0x03, 0x5f
        /*0042*/ 	.short	0x0101


	//----- nvinfo : EIATTR_VRC_CTA_INIT_COUNT
	.align		4
        /*0044*/ 	.byte	0x02, 0x4a
	.zero		1
	.zero		1


	//----- nvinfo : EIATTR_EXIT_INSTR_OFFSETS
	.align		4
        /*0048*/ 	.byte	0x04, 0x1c
        /*004a*/ 	.short	(.L_169 - .L_168)


	//   ....[0]....
.L_168:
        /*004c*/ 	.word	0x00000070


	//   ....[1]....
        /*0050*/ 	.word	0x00000120


	//----- nvinfo : EIATTR_CBANK_PARAM_SIZE
	.align		4
.L_169:
        /*0054*/ 	.byte	0x03, 0x19
        /*0056*/ 	.short	0x0014


	//----- nvinfo : EIATTR_PARAM_CBANK
	.align		4
        /*0058*/ 	.byte	0x04, 0x0a
        /*005a*/ 	.short	(.L_171 - .L_170)
	.align		4
.L_170:
        /*005c*/ 	.word	index@(.nv.constant0._Z20tanh_gradient_kernelPKfPfi)
        /*0060*/ 	.short	0x0380
        /*0062*/ 	.short	0x0014


	//----- nvinfo : EIATTR_SW_WAR
	.align		4
.L_171:
        /*0064*/ 	.byte	0x04, 0x36
        /*0066*/ 	.short	(.L_173 - .L_172)
.L_172:
        /*0068*/ 	.word	0x00000008
.L_173:


//--------------------- .nv.info._Z11tanh_kernelPfi --------------------------
	.section	.nv.info._Z11tanh_kernelPfi,"",@"SHT_CUDA_INFO"
	.sectionflags	@""
	.align	4


	//----- nvinfo : EIATTR_CUDA_API_VERSION
	.align		4
        /*0000*/ 	.byte	0x04, 0x37
        /*0002*/ 	.short	(.L_175 - .L_174)
.L_174:
        /*0004*/ 	.word	0x00000082


	//----- nvinfo : EIATTR_KPARAM_INFO
	.align		4
.L_175:
        /*0008*/ 	.byte	0x04, 0x17
        /*000a*/ 	.short	(.L_177 - .L_176)
.L_176:
        /*000c*/ 	.word	0x00000000
        /*0010*/ 	.short	0x0001
        /*0012*/ 	.short	0x0008
        /*0014*/ 	.byte	0x00, 0xf0, 0x11, 0x00


	//----- nvinfo : EIATTR_KPARAM_INFO
	.align		4
.L_177:
        /*0018*/ 	.byte	0x04, 0x17
        /*001a*/ 	.short	(.L_179 - .L_178)
.L_178:
        /*001c*/ 	.word	0x00000000
        /*0020*/ 	.short	0x0000
        /*0022*/ 	.short	0x0000
        /*0024*/ 	.byte	0x00, 0xf5, 0x21, 0x00


	//----- nvinfo : EIATTR_SPARSE_MMA_MASK
	.align		4
.L_179:
        /*0028*/ 	.byte	0x03, 0x50
        /*002a*/ 	.short	0x0000


	//----- nvinfo : EIATTR_MAXREG_COUNT
	.align		4
        /*002c*/ 	.byte	0x03, 0x1b
        /*002e*/ 	.short	0x00ff


	//----- nvinfo : EIATTR_MERCURY_ISA_VERSION
	.align		4
        /*0030*/ 	.byte	0x03, 0x5f
        /*0032*/ 	.short	0x0101


	//----- nvinfo : EIATTR_VRC_CTA_INIT_COUNT
	.align		4
        /*0034*/ 	.byte	0x02, 0x4a
	.zero		1
	.zero		1


	//----- nvinfo : EIATTR_EXIT_INSTR_OFFSETS
	.align		4
        /*0038*/ 	.byte	0x04, 0x1c
        /*003a*/ 	.short	(.L_181 - .L_180)


	//   ....[0]....
.L_180:
        /*003c*/ 	.word	0x00000070


	//   ....[1]....
        /*0040*/ 	.word	0x000001e0


	//----- nvinfo : EIATTR_CBANK_PARAM_SIZE
	.align		4
.L_181:
        /*0044*/ 	.byte	0x03, 0x19
        /*0046*/ 	.short	0x000c


	//----- nvinfo : EIATTR_PARAM_CBANK
	.align		4
        /*0048*/ 	.byte	0x04, 0x0a
        /*004a*/ 	.short	(.L_183 - .L_182)
	.align		4
.L_182:
        /*004c*/ 	.word	index@(.nv.constant0._Z11tanh_kernelPfi)
        /*0050*/ 	.short	0x0380
        /*0052*/ 	.short	0x000c


	//----- nvinfo : EIATTR_SW_WAR
	.align		4
.L_183:
        /*0054*/ 	.byte	0x04, 0x36
        /*0056*/ 	.short	(.L_185 - .L_184)
.L_184:
        /*0058*/ 	.word	0x00000008
.L_185:


//--------------------- .nv.info._Z23sigmoid_gradient_kernelPKfPfi --------------------------
	.section	.nv.info._Z23sigmoid_gradient_kernelPKfPfi,"",@"SHT_CUDA_INFO"
	.sectionflags	@""
	.align	4


	//----- nvinfo : EIATTR_CUDA_API_VERSION
	.align		4
        /*0000*/ 	.byte	0x04, 0x37
        /*0002*/ 	.short	(.L_187 - .L_186)
.L_186:
        /*0004*/ 	.word	0x00000082


	//----- nvinfo : EIATTR_KPARAM_INFO
	.align		4
.L_187:
        /*0008*/ 	.byte	0x04, 0x17
        /*000a*/ 	.short	(.L_189 - .L_188)
.L_188:
        /*000c*/ 	.word	0x00000000
        /*0010*/ 	.short	0x0002
        /*0012*/ 	.short	0x0010
        /*0014*/ 	.byte	0x00, 0xf0, 0x11, 0x00


	//----- nvinfo : EIATTR_KPARAM_INFO
	.align		4
.L_189:
        /*0018*/ 	.byte	0x04, 0x17
        /*001a*/ 	.short	(.L_191 - .L_190)
.L_190:
        /*001c*/ 	.word	0x00000000
        /*0020*/ 	.short	0x0001
        /*0022*/ 	.short	0x0008
        /*0024*/ 	.byte	0x00, 0xf5, 0x21, 0x00


	//----- nvinfo : EIATTR_KPARAM_INFO
	.align		4
.L_191:
        /*0028*/ 	.byte	0x04, 0x17
        /*002a*/ 	.short	(.L_193 - .L_192)
.L_192:
        /*002c*/ 	.word	0x00000000
        /*0030*/ 	.short	0x0000
        /*0032*/ 	.short	0x0000
        /*0034*/ 	.byte	0x00, 0xf5, 0x21, 0x00


	//----- nvinfo : EIATTR_SPARSE_MMA_MASK
	.align		4
.L_193:
        /*0038*/ 	.byte	0x03, 0x50
        /*003a*/ 	.short	0x0000


	//----- nvinfo : EIATTR_MAXREG_COUNT
	.align		4
        /*003c*/ 	.byte	0x03, 0x1b
        /*003e*/ 	.short	0x00ff


	//----- nvinfo : EIATTR_MERCURY_ISA_VERSION
	.align		4
        /*0040*/ 	.byte	0x03, 0x5f
        /*0042*/ 	.short	0x0101


	//----- nvinfo : EIATTR_VRC_CTA_INIT_COUNT
	.align		4
        /*0044*/ 	.byte	0x02, 0x4a
	.zero		1
	.zero		1


	//----- nvinfo : EIATTR_EXIT_INSTR_OFFSETS
	.align		4
        /*0048*/ 	.byte	0x04, 0x1c
        /*004a*/ 	.short	(.L_195 - .L_194)


	//   ....[0]....
.L_194:
        /*004c*/ 	.word	0x00000070


	//   ....[1]....
        /*0050*/ 	.word	0x00000130


	//----- nvinfo : EIATTR_CBANK_PARAM_SIZE
	.align		4
.L_195:
        /*0054*/ 	.byte	0x03, 0x19
        /*0056*/ 	.short	0x0014


	//----- nvinfo : EIATTR_PARAM_CBANK
	.align		4
        /*0058*/ 	.byte	0x04, 0x0a
        /*005a*/ 	.short	(.L_197 - .L_196)
	.align		4
.L_196:
        /*005c*/ 	.word	index@(.nv.constant0._Z23sigmoid_gradient_kernelPKfPfi)
        /*0060*/ 	.short	0x0380
        /*0062*/ 	.short	0x0014


	//----- nvinfo : EIATTR_SW_WAR
	.align		4
.L_197:
        /*0064*/ 	.byte	0x04, 0x36
        /*0066*/ 	.short	(.L_199 - .L_198)
.L_198:
        /*0068*/ 	.word	0x00000008
.L_199:


//--------------------- .nv.info._Z14sigmoid_kernelPfi --------------------------
	.section	.nv.info._Z14sigmoid_kernelPfi,"",@"SHT_CUDA_INFO"
	.sectionflags	@""
	.align	4


	//----- nvinfo : EIATTR_CUDA_API_VERSION
	.align		4
        /*0000*/ 	.byte	0x04, 0x37
        /*0002*/ 	.short	(.L_201 - .L_200)
.L_200:
        /*0004*/ 	.word	0x00000082


	//----- nvinfo : EIATTR_KPARAM_INFO
	.align		4
.L_201:
        /*0008*/ 	.byte	0x04, 0x17
        /*000a*/ 	.short	(.L_203 - .L_202)
.L_202:
        /*000c*/ 	.word	0x00000000
        /*0010*/ 	.short	0x0001
        /*0012*/ 	.short	0x0008
        /*0014*/ 	.byte	0x00, 0xf0, 0x11, 0x00


	//----- nvinfo : EIATTR_KPARAM_INFO
	.align		4
.L_203:
        /*0018*/ 	.byte	0x04, 0x17
        /*001a*/ 	.short	(.L_205 - .L_204)
.L_204:
        /*001c*/ 	.word	0x00000000
        /*0020*/ 	.short	0x0000
        /*0022*/ 	.short	0x0000
        /*0024*/ 	.byte	0x00, 0xf5, 0x21, 0x00


	//----- nvinfo : EIATTR_SPARSE_MMA_MASK
	.align		4
.L_205:
        /*0028*/ 	.byte	0x03, 0x50
        /*002a*/ 	.short	0x0000


	//----- nvinfo : EIATTR_MAXREG_COUNT
	.align		4
        /*002c*/ 	.byte	0x03, 0x1b
        /*002e*/ 	.short	0x00ff


	//----- nvinfo : EIATTR_MERCURY_ISA_VERSION
	.align		4
        /*0030*/ 	.byte	0x03, 0x5f
        /*0032*/ 	.short	0x0101


	//----- nvinfo : EIATTR_VRC_CTA_INIT_COUNT
	.align		4
        /*0034*/ 	.byte	0x02, 0x4a
	.zero		1
	.zero		1


	//----- nvinfo : EIATTR_EXIT_INSTR_OFFSETS
	.align		4
        /*0038*/ 	.byte	0x04, 0x1c
        /*003a*/ 	.short	(.L_207 - .L_206)


	//   ....[0]....
.L_206:
        /*003c*/ 	.word	0x00000070


	//   ....[1]....
        /*0040*/ 	.word	0x00000240


	//----- nvinfo : EIATTR_CRS_STACK_SIZE
	.align		4
.L_207:
        /*0044*/ 	.byte	0x04, 0x1e
        /*0046*/ 	.short	(.L_209 - .L_208)
.L_208:
        /*0048*/ 	.word	0x00000000


	//----- nvinfo : EIATTR_CBANK_PARAM_SIZE
	.align		4
.L_209:
        /*004c*/ 	.byte	0x03, 0x19
        /*004e*/ 	.short	0x000c


	//----- nvinfo : EIATTR_PARAM_CBANK
	.align		4
        /*0050*/ 	.byte	0x04, 0x0a
        /*0052*/ 	.short	(.L_211 - .L_210)
	.align		4
.L_210:
        /*0054*/ 	.word	index@(.nv.constant0._Z14sigmoid_kernelPfi)
        /*0058*/ 	.short	0x0380
        /*005a*/ 	.short	0x000c


	//----- nvinfo : EIATTR_SW_WAR
	.align		4
.L_211:
        /*005c*/ 	.byte	0x04, 0x36
        /*005e*/ 	.short	(.L_213 - .L_212)
.L_212:
        /*0060*/ 	.word	0x00000008
.L_213:


//--------------------- .nv.info._Z20relu_gradient_kernelPKfPfi --------------------------
	.section	.nv.info._Z20relu_gradient_kernelPKfPfi,"",@"SHT_CUDA_INFO"
	.sectionflags	@""
	.align	4


	//----- nvinfo : EIATTR_CUDA_API_VERSION
	.align		4
        /*0000*/ 	.byte	0x04, 0x37
        /*0002*/ 	.short	(.L_215 - .L_214)
.L_214:
        /*0004*/ 	.word	0x00000082


	//----- nvinfo : EIATTR_KPARAM_INFO
	.align		4
.L_215:
        /*0008*/ 	.byte	0x04, 0x17
        /*000a*/ 	.short	(.L_217 - .L_216)
.L_216:
        /*000c*/ 	.word	0x00000000
        /*0010*/ 	.short	0x0002
        /*0012*/ 	.short	0x0010
        /*0014*/ 	.byte	0x00, 0xf0, 0x11, 0x00


	//----- nvinfo : EIATTR_KPARAM_INFO
	.align		4
.L_217:
        /*0018*/ 	.byte	0x04, 0x17
        /*001a*/ 	.short	(.L_219 - .L_218)
.L_218:
        /*001c*/ 	.word	0x00000000
        /*0020*/ 	.short	0x0001
        /*0022*/ 	.short	0x0008
        /*0024*/ 	.byte	0x00, 0xf5, 0x21, 0x00


	//----- nvinfo : EIATTR_KPARAM_INFO
	.align		4
.L_219:
        /*0028*/ 	.byte	0x04, 0x17
        /*002a*/ 	.short	(.L_221 - .L_220)
.L_220:
        /*002c*/ 	.word	0x00000000
        /*0030*/ 	.short	0x0000
        /*0032*/ 	.short	0x0000
        /*0034*/ 	.byte	0x00, 0xf5, 0x21, 0x00


	//----- nvinfo : EIATTR_SPARSE_MMA_MASK
	.align		4
.L_221:
        /*0038*/ 	.byte	0x03, 0x50
        /*003a*/ 	.short	0x0000


	//----- nvinfo : EIATTR_MAXREG_COUNT
	.align		4
        /*003c*/ 	.byte	0x03, 0x1b
        /*003e*/ 	.short	0x00ff


	//----- nvinfo : EIATTR_MERCURY_ISA_VERSION
	.align		4
        /*0040*/ 	.byte	0x03, 0x5f
        /*0042*/ 	.short	0x0101


	//----- nvinfo : EIATTR_VRC_CTA_INIT_COUNT
	.align		4
        /*0044*/ 	.byte	0x02, 0x4a
	.zero		1
	.zero		1


	//----- nvinfo : EIATTR_EXIT_INSTR_OFFSETS
	.align		4
        /*0048*/ 	.byte	0x04, 0x1c
        /*004a*/ 	.short	(.L_223 - .L_222)


	//   ....[0]....
.L_222:
        /*004c*/ 	.word	0x00000070


	//   ....[1]....
        /*0050*/ 	.word	0x00000150


	//----- nvinfo : EIATTR_CRS_STACK_SIZE
	.align		4
.L_223:
        /*0054*/ 	.byte	0x04, 0x1e
        /*0056*/ 	.short	(.L_225 - .L_224)
.L_224:
        /*0058*/ 	.word	0x00000000


	//----- nvinfo : EIATTR_CBANK_PARAM_SIZE
	.align		4
.L_225:
        /*005c*/ 	.byte	0x03, 0x19
        /*005e*/ 	.short	0x0014


	//----- nvinfo : EIATTR_PARAM_CBANK
	.align		4
        /*0060*/ 	.byte	0x04, 0x0a
        /*0062*/ 	.short	(.L_227 - .L_226)
	.align		4
.L_226:
        /*0064*/ 	.word	index@(.nv.constant0._Z20relu_gradient_kernelPKfPfi)
        /*0068*/ 	.short	0x0380
        /*006a*/ 	.short	0x0014


	//----- nvinfo : EIATTR_SW_WAR
	.align		4
.L_227:
        /*006c*/ 	.byte	0x04, 0x36
        /*006e*/ 	.short	(.L_229 - .L_228)
.L_228:
        /*0070*/ 	.word	0x00000008
.L_229:


//--------------------- .nv.info._Z11relu_kernelPfi --------------------------
	.section	.nv.info._Z11relu_kernelPfi,"",@"SHT_CUDA_INFO"
	.sectionflags	@""
	.align	4


	//----- nvinfo : EIATTR_CUDA_API_VERSION
	.align		4
        /*0000*/ 	.byte	0x04, 0x37
        /*0002*/ 	.short	(.L_231 - .L_230)
.L_230:
        /*0004*/ 	.word	0x00000082


	//----- nvinfo : EIATTR_KPARAM_INFO
	.align		4
.L_231:
        /*0008*/ 	.byte	0x04, 0x17
        /*000a*/ 	.short	(.L_233 - .L_232)
.L_232:
        /*000c*/ 	.word	0x00000000
        /*0010*/ 	.short	0x0001
        /*0012*/ 	.short	0x0008
        /*0014*/ 	.byte	0x00, 0xf0, 0x11, 0x00


	//----- nvinfo : EIATTR_KPARAM_INFO
	.align		4
.L_233:
        /*0018*/ 	.byte	0x04, 0x17
        /*001a*/ 	.short	(.L_235 - .L_234)
.L_234:
        /*001c*/ 	.word	0x00000000
        /*0020*/ 	.short	0x0000
        /*0022*/ 	.short	0x0000
        /*0024*/ 	.byte	0x00, 0xf5, 0x21, 0x00


	//----- nvinfo : EIATTR_SPARSE_MMA_MASK
	.align		4
.L_235:
        /*0028*/ 	.byte	0x03, 0x50
        /*002a*/ 	.short	0x0000


	//----- nvinfo : EIATTR_MAXREG_COUNT
	.align		4
        /*002c*/ 	.byte	0x03, 0x1b
        /*002e*/ 	.short	0x00ff


	//----- nvinfo : EIATTR_MERCURY_ISA_VERSION
	.align		4
        /*0030*/ 	.byte	0x03, 0x5f
        /*0032*/ 	.short	0x0101


	//----- nvinfo : EIATTR_VRC_CTA_INIT_COUNT
	.align		4
        /*0034*/ 	.byte	0x02, 0x4a
	.zero		1
	.zero		1


	//----- nvinfo : EIATTR_EXIT_INSTR_OFFSETS
	.align		4
        /*0038*/ 	.byte	0x04, 0x1c
        /*003a*/ 	.short	(.L_237 - .L_236)


	//   ....[0]....
.L_236:
        /*003c*/ 	.word	0x00000070


	//   ....[1]....
        /*0040*/ 	.word	0x000000e0


	//----- nvinfo : EIATTR_CBANK_PARAM_SIZE
	.align		4
.L_237:
        /*0044*/ 	.byte	0x03, 0x19
        /*0046*/ 	.short	0x000c


	//----- nvinfo : EIATTR_PARAM_CBANK
	.align		4
        /*0048*/ 	.byte	0x04, 0x0a
        /*004a*/ 	.short	(.L_239 - .L_238)
	.align		4
.L_238:
        /*004c*/ 	.word	index@(.nv.constant0._Z11relu_kernelPfi)
        /*0050*/ 	.short	0x0380
        /*0052*/ 	.short	0x000c


	//----- nvinfo : EIATTR_SW_WAR
	.align		4
.L_239:
        /*0054*/ 	.byte	0x04, 0x36
        /*0056*/ 	.short	(.L_241 - .L_240)
.L_240:
        /*0058*/ 	.word	0x00000008
.L_241:


//--------------------- .nv.info._Z19batched_gemm_kernelPKfS0_Pfiiiiff --------------------------
	.section	.nv.info._Z19batched_gemm_kernelPKfS0_Pfiiiiff,"",@"SHT_CUDA_INFO"
	.sectionflags	@""
	.align	4


	//----- nvinfo : EIATTR_CUDA_API_VERSION
	.align		4
        /*0000*/ 	.byte	0x04, 0x37
        /*0002*/ 	.short	(.L_243 - .L_242)
.L_242:
        /*0004*/ 	.word	0x00000082


	//----- nvinfo : EIATTR_KPARAM_INFO
	.align		4
.L_243:
        /*0008*/ 	.byte	0x04, 0x17
        /*000a*/ 	.short	(.L_245 - .L_244)
.L_244:
        /*000c*/ 	.word	0x00000000
        /*0010*/ 	.short	0x0008
        /*0012*/ 	.short	0x002c
        /*0014*/ 	.byte	0x00, 0xf0, 0x11, 0x00


	//----- nvinfo : EIATTR_KPARAM_INFO
	.align		4
.L_245:
        /*0018*/ 	.byte	0x04, 0x17
        /*001a*/ 	.short	(.L_247 - .L_246)
.L_246:
        /*001c*/ 	.word	0x00000000
        /*0020*/ 	.short	0x0007
        /*0022*/ 	.short	0x0028
        /*0024*/ 	.byte	0x00, 0xf0, 0x11, 0x00


	//----- nvinfo : EIATTR_KPARAM_INFO
	.align		4
.L_247:
        /*0028*/ 	.byte	0x04, 0x17
        /*002a*/ 	.short	(.L_249 - .L_248)
.L_248:
        /*002c*/ 	.word	0x00000000
        /*0030*/ 	.short	0x0006
        /*0032*/ 	.short	0x0024
        /*0034*/ 	.byte	0x00, 0xf0, 0x11, 0x00


	//----- nvinfo : EIATTR_KPARAM_INFO
	.align		4
.L_249:
        /*0038*/ 	.byte	0x04, 0x17
        /*003a*/ 	.short	(.L_251 - .L_250)
.L_250:
        /*003c*/ 	.word	0x00000000
        /*0040*/ 	.short	0x0005
        /*0042*/ 	.short	0x0020
        /*0044*/ 	.byte	0x00, 0xf0, 0x11, 0x00


	//----- nvinfo : EIATTR_KPARAM_INFO
	.align		4
.L_251:
        /*0048*/ 	.byte	0x04, 0x17
        /*004a*/ 	.short	(.L_253 - .L_252)
.L_252:
        /*004c*/ 	.word	0x00000000
        /*0050*/ 	.short	0x0004
        /*0052*/ 	.short	0x001c
        /*0054*/ 	.byte	0x00, 0xf0, 0x11, 0x00


	//----- nvinfo : EIATTR_KPARAM_INFO
	.align		4
.L_253:
        /*0058*/ 	.byte	0x04, 0x17
        /*005a*/ 	.short	(.L_255 - .L_254)
.L_254:
        /*005c*/ 	.word	0x00000000
        /*0060*/ 	.short	0x0003
        /*0062*/ 	.short	0x0018
        /*0064*/ 	.byte	0x00, 0xf0, 0x11, 0x00


	//----- nvinfo : EIATTR_KPARAM_INFO
	.align		4
.L_255:
        /*0068*/ 	.byte	0x04, 0x17
        /*006a*/ 	.short	(.L_257 - .L_256)
.L_256:
        /*006c*/ 	.word	0x00000000
        /*0070*/ 	.short	0x0002
        /*0072*/ 	.short	0x0010
        /*0074*/ 	.byte	0x00, 0xf5, 0x21, 0x00


	//----- nvinfo : EIATTR_KPARAM_INFO
	.align		4
.L_257:
        /*0078*/ 	.byte	0x04, 0x17
        /*007a*/ 	.short	(.L_259 - .L_258)
.L_258:
        /*007c*/ 	.word	0x00000000
        /*0080*/ 	.short	0x0001
        /*0082*/ 	.short	0x0008
        /*0084*/ 	.byte	0x00, 0xf5, 0x21, 0x00


	//----- nvinfo : EIATTR_KPARAM_INFO
	.align		4
.L_259:
        /*0088*/ 	.byte	0x04, 0x17
        /*008a*/ 	.short	(.L_261 - .L_260)
.L_260:
        /*008c*/ 	.word	0x00000000
        /*0090*/ 	.short	0x0000
        /*0092*/ 	.short	0x0000
        /*0094*/ 	.byte	0x00, 0xf5, 0x21, 0x00


	//----- nvinfo : EIATTR_SPARSE_MMA_MASK
	.align		4
.L_261:
        /*0098*/ 	.byte	0x03, 0x50
        /*009a*/ 	.short	0x0000


	//----- nvinfo : EIATTR_MAXREG_COUNT
	.align		4
        /*009c*/ 	.byte	0x03, 0x1b
        /*009e*/ 	.short	0x00ff


	//----- nvinfo : EIATTR_MERCURY_ISA_VERSION
	.align		4
        /*00a0*/ 	.byte	0x03, 0x5f
        /*00a2*/ 	.short	0x0101


	//----- nvinfo : EIATTR_VRC_CTA_INIT_COUNT
	.align		4
        /*00a4*/ 	.byte	0x02, 0x4a
	.zero		1
	.zero		1


	//----- nvinfo : EIATTR_EXIT_INSTR_OFFSETS
	.align		4
        /*00a8*/ 	.byte	0x04, 0x1c
        /*00aa*/ 	.short	(.L_263 - .L_262)


	//   ....[0]....
.L_262:
        /*00ac*/ 	.word	0x00000100


	//   ....[1]....
        /*00b0*/ 	.word	0x000008f0


	//----- nvinfo : EIATTR_CBANK_PARAM_SIZE
	.align		4
.L_263:
        /*00b4*/ 	.byte	0x03, 0x19
        /*00b6*/ 	.short	0x0030


	//----- nvinfo : EIATTR_PARAM_CBANK
	.align		4
        /*00b8*/ 	.byte	0x04, 0x0a
        /*00ba*/ 	.short	(.L_265 - .L_264)
	.align		4
.L_264:
        /*00bc*/ 	.word	index@(.nv.constant0._Z19batched_gemm_kernelPKfS0_Pfiiiiff)
        /*00c0*/ 	.short	0x0380
        /*00c2*/ 	.short	0x0030


	//----- nvinfo : EIATTR_SW_WAR
	.align		4
.L_265:
        /*00c4*/ 	.byte	0x04, 0x36
        /*00c6*/ 	.short	(.L_267 - .L_266)
.L_266:
        /*00c8*/ 	.word	0x00000008
.L_267:


//--------------------- .nv.info._Z11gemm_kernelPKfS0_Pfiiiff --------------------------
	.section	.nv.info._Z11gemm_kernelPKfS0_Pfiiiff,"",@"SHT_CUDA_INFO"
	.sectionflags	@""
	.align	4


	//----- nvinfo : EIATTR_CUDA_API_VERSION
	.align		4
        /*0000*/ 	.byte	0x04, 0x37
        /*0002*/ 	.short	(.L_269 - .L_268)
.L_268:
        /*0004*/ 	.word	0x00000082


	//----- nvinfo : EIATTR_KPARAM_INFO
	.align		4
.L_269:
        /*0008*/ 	.byte	0x04, 0x17
        /*000a*/ 	.short	(.L_271 - .L_270)
.L_270:
        /*000c*/ 	.word	0x00000000
        /*0010*/ 	.short	0x0007
        /*0012*/ 	.short	0x0028
        /*0014*/ 	.byte	0x00, 0xf0, 0x11, 0x00


	//----- nvinfo : EIATTR_KPARAM_INFO
	.align		4
.L_271:
        /*0018*/ 	.byte	0x04, 0x17
        /*001a*/ 	.short	(.L_273 - .L_272)
.L_272:
        /*001c*/ 	.word	0x00000000
        /*0020*/ 	.short	0x0006
        /*0022*/ 	.short	0x0024
        /*0024*/ 	.byte	0x00, 0xf0, 0x11, 0x00


	//----- nvinfo : EIATTR_KPARAM_INFO
	.align		4
.L_273:
        /*0028*/ 	.byte	0x04, 0x17
        /*002a*/ 	.short	(.L_275 - .L_274)
.L_274:
        /*002c*/ 	.word	0x00000000
        /*0030*/ 	.short	0x0005
        /*0032*/ 	.short	0x0020
        /*0034*/ 	.byte	0x00, 0xf0, 0x11, 0x00


	//----- nvinfo : EIATTR_KPARAM_INFO
	.align		4
.L_275:
        /*0038*/ 	.byte	0x04, 0x17
        /*003a*/ 	.short	(.L_277 - .L_276)
.L_276:
        /*003c*/ 	.word	0x00000000
        /*0040*/ 	.short	0x0004
        /*0042*/ 	.short	0x001c
        /*0044*/ 	.byte	0x00, 0xf0, 0x11, 0x00


	//----- nvinfo : EIATTR_KPARAM_INFO
	.align		4
.L_277:
        /*0048*/ 	.byte	0x04, 0x17
        /*004a*/ 	.short	(.L_279 - .L_278)
.L_278:
        /*004c*/ 	.word	0x00000000
        /*0050*/ 	.short	0x0003
        /*0052*/ 	.short	0x0018
        /*0054*/ 	.byte	0x00, 0xf0, 0x11, 0x00


	//----- nvinfo : EIATTR_KPARAM_INFO
	.align		4
.L_279:
        /*0058*/ 	.byte	0x04, 0x17
        /*005a*/ 	.short	(.L_281 - .L_280)
.L_280:
        /*005c*/ 	.word	0x00000000
        /*0060*/ 	.short	0x0002
        /*0062*/ 	.short	0x0010
        /*0064*/ 	.byte	0x00, 0xf5, 0x21, 0x00


	//----- nvinfo : EIATTR_KPARAM_INFO
	.align		4
.L_281:
        /*0068*/ 	.byte	0x04, 0x17
        /*006a*/ 	.short	(.L_283 - .L_282)
.L_282:
        /*006c*/ 	.word	0x00000000
        /*0070*/ 	.short	0x0001
        /*0072*/ 	.short	0x0008
        /*0074*/ 	.byte	0x00, 0xf5, 0x21, 0x00


	//----- nvinfo : EIATTR_KPARAM_INFO
	.align		4
.L_283:
        /*0078*/ 	.byte	0x04, 0x17
        /*007a*/ 	.short	(.L_285 - .L_284)
.L_284:
        /*007c*/ 	.word	0x00000000
        /*0080*/ 	.short	0x0000
        /*0082*/ 	.short	0x0000
        /*0084*/ 	.byte	0x00, 0xf5, 0x21, 0x00


	//----- nvinfo : EIATTR_SPARSE_MMA_MASK
	.align		4
.L_285:
        /*0088*/ 	.byte	0x03, 0x50
        /*008a*/ 	.short	0x0000


	//----- nvinfo : EIATTR_MAXREG_COUNT
	.align		4
        /*008c*/ 	.byte	0x03, 0x1b
        /*008e*/ 	.short	0x00ff


	//----- nvinfo : EIATTR_MERCURY_ISA_VERSION
	.align		4
        /*0090*/ 	.byte	0x03, 0x5f
        /*0092*/ 	.short	0x0101


	//----- nvinfo : EIATTR_VRC_CTA_INIT_COUNT
	.align		4
        /*0094*/ 	.byte	0x02, 0x4a
	.zero		1
	.zero		1


	//----- nvinfo : EIATTR_EXIT_INSTR_OFFSETS
	.align		4
        /*0098*/ 	.byte	0x04, 0x1c
        /*009a*/ 	.short	(.L_287 - .L_286)


	//   ....[0]....
.L_286:
        /*009c*/ 	.word	0x000000c0


	//   ....[1]....
        /*00a0*/ 	.word	0x00000930


	//----- nvinfo : EIATTR_CBANK_PARAM_SIZE
	.align		4
.L_287:
        /*00a4*/ 	.byte	0x03, 0x19
        /*00a6*/ 	.short	0x002c


	//----- nvinfo : EIATTR_PARAM_CBANK
	.align		4
        /*00a8*/ 	.byte	0x04, 0x0a
        /*00aa*/ 	.short	(.L_289 - .L_288)
	.align		4
.L_288:
        /*00ac*/ 	.word	index@(.nv.constant0._Z11gemm_kernelPKfS0_Pfiiiff)
        /*00b0*/ 	.short	0x0380
        /*00b2*/ 	.short	0x002c


	//----- nvinfo : EIATTR_SW_WAR
	.align		4
.L_289:
        /*00b4*/ 	.byte	0x04, 0x36
        /*00b6*/ 	.short	(.L_291 - .L_290)
.L_290:
        /*00b8*/ 	.word	0x00000008
.L_291:


//--------------------- .nv.callgraph             --------------------------
	.section	.nv.callgraph,"",@"SHT_CUDA_CALLGRAPH"
	.align	4
	.sectionentsize	8
	.align		4
        /*0000*/ 	.word	0x00000000
	.align		4
        /*0004*/ 	.word	0xffffffff
	.align		4
        /*0008*/ 	.word	0x00000000
	.align		4
        /*000c*/ 	.word	0xfffffffe
	.align		4
        /*0010*/ 	.word	0x00000000
	.align		4
        /*0014*/ 	.word	0xfffffffd
	.align		4
        /*0018*/ 	.word	0x00000000
	.align		4
        /*001c*/ 	.word	0xfffffffc


//--------------------- .text._Z18adam_update_kernelPfS_S_S_iffffi --------------------------
	.section	.text._Z18adam_update_kernelPfS_S_S_iffffi,"ax",@progbits
	.align	128
        .global         _Z18adam_update_kernelPfS_S_S_iffffi
        .type           _Z18adam_update_kernelPfS_S_S_iffffi,@function
        .size           _Z18adam_update_kernelPfS_S_S_iffffi,(.L_x_68 - _Z18adam_update_kernelPfS_S_S_iffffi)
        .other          _Z18adam_update_kernelPfS_S_S_iffffi,@"STO_CUDA_ENTRY STV_DEFAULT"
_Z18adam_update_kernelPfS_S_S_iffffi:
.text._Z18adam_update_kernelPfS_S_S_iffffi:
[----:B------:R-:W-:Y:S01]  /*0000*/  LDC R1, c[0x0][0x37c] ;  /* 0x0000df00ff017b82 */ /* 0x000fe20000000800 */
[----:B------:R-:W0:Y:S07]  /*0010*/  S2R R3, SR_TID.X ;  /* 0x0000000000037919 */ /* 0x000e2e0000002100 */
[----:B------:R-:W0:Y:S01]  /*0020*/  S2UR UR4, SR_CTAID.X ;  /* 0x00000000000479c3 */ /* 0x000e220000002500 */
[----:B------:R-:W1:Y:S07]  /*0030*/  LDCU UR5, c[0x0][0x3a0] ;  /* 0x00007400ff0577ac */ /* 0x000e6e0008000800 */
[----:B------:R-:W0:Y:S02]  /*0040*/  LDC R4, c[0x0][0x360] ;  /* 0x0000d800ff047b82 */ /* 0x000e240000000800 */
[----:B0-----:R-:W-:-:S05]  /*0050*/  IMAD R4, R4, UR4, R3 ;  /* 0x0000000404047c24 */ /* 0x001fca000f8e0203 */
[----:B-1----:R-:W-:-:S13]  /*0060*/  ISETP.GE.AND P0, PT, R4, UR5, PT ;  /* 0x0000000504007c0c */ /* 0x002fda000bf06270 */
[----:B------:R-:W-:Y:S05]  /*0070*/  @P0 EXIT ;  /* 0x000000000000094d */ /* 0x000fea0003800000 */
[----:B------:R-:W0:Y:S01]  /*0080*/  LDC.64 R10, c[0x0][0x388] ;  /* 0x0000e200ff0a7b82 */ /* 0x000e220000000a00 */
[----:B------:R-:W1:Y:S07]  /*0090*/  LDCU.64 UR4, c[0x0][0x358] ;  /* 0x00006b00ff0477ac */ /* 0x000e6e0008000a00 */
[----:B------:R-:W2:Y:S08]  /*00a0*/  LDC.64 R8, c[0x0][0x390] ;  /* 0x0000e400ff087b82 */ /* 0x000eb00000000a00 */
[----:B------:R-:W3:Y:S01]  /*00b0*/  LDC.64 R6, c[0x0][0x3a8] ;  /* 0x0000ea00ff067b82 */ /* 0x000ee20000000a00 */
[----:B0-----:R-:W-:-:S07]  /*00c0*/  IMAD.WIDE R10, R4, 0x4, R10 ;  /* 0x00000004040a7825 */ /* 0x001fce00078e020a */
[----:B------:R-:W0:Y:S01]  /*00d0*/  LDC.64 R12, c[0x0][0x398] ;  /* 0x0000e600ff0c7b82 */ /* 0x000e220000000a00 */
[----:B-1----:R-:W4:Y:S01]  /*00e0*/  LDG.E R5, desc[UR4][R10.64] ;  /* 0x000000040a057981 */ /* 0x002f22000c1e1900 */
[----:B--2---:R-:W-:-:S05]  /*00f0*/  IMAD.WIDE R8, R4, 0x4, R8 ;  /* 0x0000000404087825 */ /* 0x004fca00078e0208 */
[----:B------:R-:W2:Y:S01]  /*0100*/  LDG.E R3, desc[UR4][R8.64] ;  /* 0x0000000408037981 */ /* 0x000ea2000c1e1900 */
[----:B---3--:R-:W-:Y:S01]  /*0110*/  FADD R0, -R6, 1 ;  /* 0x3f80000006007421 */ /* 0x008fe20000000100 */
[----:B0-----:R-:W-:-:S04]  /*0120*/  IMAD.WIDE R12, R4, 0x4, R12 ;  /* 0x00000004040c7825 */ /* 0x001fc800078e020c */
[----:B----4-:R-:W-:-:S04]  /*0130*/  FMUL R0, R0, R5 ;  /* 0x0000000500007220 */ /* 0x010fc80000400000 */
[----:B--2---:R-:W-:-:S05]  /*0140*/  FFMA R3, R3, R6, R0 ;  /* 0x0000000603037223 */ /* 0x004fca0000000000 */
[----:B------:R0:W-:Y:S04]  /*0150*/  STG.E desc[UR4][R8.64], R3 ;  /* 0x0000000308007986 */ /* 0x0001e8000c101904 */
[----:B------:R-:W2:Y:S04]  /*0160*/  LDG.E R5, desc[UR4][R10.64] ;  /* 0x000000040a057981 */ /* 0x000ea8000c1e1900 */
[----:B------:R-:W3:Y:S01]  /*0170*/  LDG.E R0, desc[UR4][R12.64] ;  /* 0x000000040c007981 */ /* 0x000ee2000c1e1900 */
[----:B------:R-:W-:Y:S01]  /*0180*/  FADD R2, -R7, 1 ;  /* 0x3f80000007027421 */ /* 0x000fe20000000100 */
[----:B------:R-:W-:-:S03]  /*0190*/  FSETP.GEU.AND P0, PT, |R6|, 1.175494350822287508e-38, PT ;  /* 0x008000000600780b */ /* 0x000fc60003f0e200 */
[----:B--2---:R-:W-:-:S04]  /*01a0*/  FMUL R2, R2, R5 ;  /* 0x0000000502027220 */ /* 0x004fc80000400000 */
[----:B------:R-:W-:-:S04]  /*01b0*/  FMUL R5, R5, R2 ;  /* 0x0000000205057220 */ /* 0x000fc80000400000 */
[----:B---3--:R-:W-:Y:S01]  /*01c0*/  FFMA R0, R0, R7, R5 ;  /* 0x0000000700007223 */ /* 0x008fe20000000005 */
[----:B------:R-:W-:-:S05]  /*01d0*/  FMUL R5, |R6|, 16777216 ;  /* 0x4b80000006057820 */ /* 0x000fca0000400200 */
[----:B------:R-:W-:-:S04]  /*01e0*/  FSEL R5, R5, |R6|, !P0 ;  /* 0x4000000605057208 */ /* 0x000fc80004000000 */
[----:B0-----:R-:W-:-:S04]  /*01f0*/  IADD3 R3, PT, PT, R5, -0x3f3504f3, RZ ;  /* 0xc0cafb0d05037810 */ /* 0x001fc80007ffe0ff */
[----:B------:R-:W-:-:S04]  /*0200*/  LOP3.LUT R10, R3, 0xff800000, RZ, 0xc0, !PT ;  /* 0xff800000030a7812 */ /* 0x000fc800078ec0ff */
[----:B------:R-:W-:-:S05]  /*0210*/  IADD3 R5, PT, PT, R5, -R10, RZ ;  /* 0x8000000a05057210 */ /* 0x000fca0007ffe0ff */
[----:B------:R-:W-:-:S06]  /*0220*/  FADD R7, R5, 1 ;  /* 0x3f80000005077421 */ /* 0x000fcc0000000000 */
[----:B------:R-:W0:Y:S01]  /*0230*/  MUFU.RCP R7, R7 ;  /* 0x0000000700077308 */ /* 0x000e220000001000 */
[----:B------:R-:W-:Y:S01]  /*0240*/  FADD R5, R5, -1 ;  /* 0xbf80000005057421 */ /* 0x000fe20000000000 */
[----:B------:R1:W-:Y:S01]  /*0250*/  STG.E desc[UR4][R12.64], R0 ;  /* 0x000000000c007986 */ /* 0x0003e2000c101904 */
[----:B------:R-:W-:Y:S02]  /*0260*/  FSEL R3, RZ, -24, P0 ;  /* 0xc1c00000ff037808 */ /* 0x000fe40000000000 */
[----:B------:R-:W-:Y:S01]  /*0270*/  I2FP.F32.S32 R10, R10 ;  /* 0x0000000a000a7245 */ /* 0x000fe20000201400 */
[----:B------:R0:W5:Y:S01]  /*0280*/  LDG.E R2, desc[UR4][R8.64] ;  /* 0x0000000408027981 */ /* 0x000162000c1e1900 */
[----:B-1----:R-:W-:Y:S01]  /*0290*/  FADD R12, R5, R5 ;  /* 0x00000005050c7221 */ /* 0x002fe20000000000 */
[----:B------:R-:W-:-:S03]  /*02a0*/  HFMA2 R13, -RZ, RZ, 0.771484375, 0.21533203125 ;  /* 0x3a2c32e4ff0d7431 */ /* 0x000fc600000001ff */
[----:B0-----:R-:W-:Y:S01]  /*02b0*/  FMUL R9, R7, R12 ;  /* 0x0000000c07097220 */ /* 0x001fe20000400000 */
[----:B------:R-:W-:-:S03]  /*02c0*/  FFMA R10, R10, 1.1920928955078125e-07, R3 ;  /* 0x340000000a0a7823 */ /* 0x000fc60000000003 */
[----:B------:R-:W-:Y:S01]  /*02d0*/  FADD R11, R5, -R9 ;  /* 0x80000009050b7221 */ /* 0x000fe20000000000 */
[C---:B------:R-:W-:Y:S01]  /*02e0*/  FMUL R8, R9.reuse, R9 ;  /* 0x0000000909087220 */ /* 0x040fe20000400000 */
[----:B------:R-:W-:Y:S02]  /*02f0*/  FFMA R3, R9, 1.4426950216293334961, R10 ;  /* 0x3fb8aa3b09037823 */ /* 0x000fe4000000000a */
[----:B------:R-:W-:Y:S01]  /*0300*/  FADD R12, R11, R11 ;  /* 0x0000000b0b0c7221 */ /* 0x000fe20000000000 */
[----:B------:R-:W-:Y:S01]  /*0310*/  FFMA R11, R8, R13, 0.0032181653659790754318 ;  /* 0x3b52e7db080b7423 */ /* 0x000fe2000000000d */
[----:B------:R-:W-:Y:S01]  /*0320*/  FADD R10, R10, -R3 ;  /* 0x800000030a0a7221 */ /* 0x000fe20000000000 */
[----:B------:R-:W0:Y:S01]  /*0330*/  LDC R13, c[0x0][0x3b4] ;  /* 0x0000ed00ff0d7b82 */ /* 0x000e220000000800 */
[----:B------:R-:W-:Y:S01]  /*0340*/  FFMA R12, R5, -R9, R12 ;  /* 0x80000009050c7223 */ /* 0x000fe2000000000c */
[----:B------:R-:W-:Y:S01]  /*0350*/  FFMA R11, R8, R11, 0.018033718690276145935 ;  /* 0x3c93bb73080b7423 */ /* 0x000fe2000000000b */
[----:B------:R-:W-:-:S02]  /*0360*/  FFMA R5, R9, 1.4426950216293334961, R10 ;  /* 0x3fb8aa3b09057823 */ /* 0x000fc4000000000a */
[----:B------:R-:W-:Y:S01]  /*0370*/  FMUL R12, R7, R12 ;  /* 0x0000000c070c7220 */ /* 0x000fe20000400000 */
[----:B------:R-:W-:-:S03]  /*0380*/  FFMA R11, R8, R11, 0.12022458761930465698 ;  /* 0x3df6384f080b7423 */ /* 0x000fc6000000000b */
[----:B------:R-:W-:Y:S01]  /*0390*/  FFMA R10, R12, 1.4426950216293334961, R5 ;  /* 0x3fb8aa3b0c0a7823 */ /* 0x000fe20000000005 */
[----:B------:R-:W-:-:S03]  /*03a0*/  FMUL R8, R8, R11 ;  /* 0x0000000b08087220 */ /* 0x000fc60000400000 */
[----:B------:R-:W-:Y:S01]  /*03b0*/  FFMA R5, R9, 1.9251366722983220825e-08, R10 ;  /* 0x32a55e3409057823 */ /* 0x000fe2000000000a */
[----:B------:R-:W-:-:S04]  /*03c0*/  FMUL R7, R8, 3 ;  /* 0x4040000008077820 */ /* 0x000fc80000400000 */
[----:B------:R-:W-:-:S04]  /*03d0*/  FFMA R5, R12, R7, R5 ;  /* 0x000000070c057223 */ /* 0x000fc80000000005 */
[----:B------:R-:W-:Y:S01]  /*03e0*/  FFMA R10, R9, R8, R5 ;  /* 0x00000008090a7223 */ /* 0x000fe20000000005 */
[----:B0-----:R-:W-:-:S03]  /*03f0*/  I2FP.F32.S32 R5, R13 ;  /* 0x0000000d00057245 */ /* 0x001fc60000201400 */
[----:B------:R-:W-:-:S04]  /*0400*/  FADD R12, R3, R10 ;  /* 0x0000000a030c7221 */ /* 0x000fc80000000000 */
[----:B------:R-:W-:-:S04]  /*0410*/  FMUL R8, R5, R12 ;  /* 0x0000000c05087220 */ /* 0x000fc80000400000 */
[----:B------:R-:W0:Y:S01]  /*0420*/  FRND R7, R8 ;  /* 0x0000000800077307 */ /* 0x000e220000201000 */
[----:B------:R-:W-:-:S04]  /*0430*/  FADD R3, -R3, R12 ;  /* 0x0000000c03037221 */ /* 0x000fc80000000100 */
[----:B------:R-:W-:Y:S01]  /*0440*/  FADD R10, R10, -R3 ;  /* 0x800000030a0a7221 */ /* 0x000fe20000000000 */
[----:B------:R-:W-:-:S04]  /*0450*/  FFMA R3, R5, R12, -R8 ;  /* 0x0000000c05037223 */ /* 0x000fc80000000808 */
[----:B------:R-:W-:Y:S01]  /*0460*/  FFMA R3, R5, R10, R3 ;  /* 0x0000000a05037223 */ /* 0x000fe20000000003 */
[----:B------:R-:W-:Y:S01]  /*0470*/  MOV R9, 0x391fcb8e ;  /* 0x391fcb8e00097802 */ /* 0x000fe20000000f00 */
[----:B0-----:R-:W-:-:S04]  /*0480*/  FADD R10, R8, -R7 ;  /* 0x80000007080a7221 */ /* 0x001fc80000000000 */
[----:B------:R-:W-:-:S04]  /*0490*/  FADD R10, R3, R10 ;  /* 0x0000000a030a7221 */ /* 0x000fc80000000000 */
[----:B------:R-:W-:-:S04]  /*04a0*/  FFMA R3, R10, R9, 0.0013391353422775864601 ;  /* 0x3aaf85ed0a037423 */ /* 0x000fc80000000009 */
[----:B------:R-:W-:Y:S01]  /*04b0*/  FFMA R3, R10, R3, 0.0096188392490148544312 ;  /* 0x3c1d98560a037423 */ /* 0x000fe20000000003 */
[----:B------:R-:W-:-:S03]  /*04c0*/  FSETP.GT.AND P0, PT, R7, RZ, PT ;  /* 0x000000ff0700720b */ /* 0x000fc60003f04000 */
[C---:B------:R-:W-:Y:S01]  /*04d0*/  FFMA R9, R10.reuse, R3, 0.055503588169813156128 ;  /* 0x3d6357bb0a097423 */ /* 0x040fe20000000003 */
[----:B------:R-:W-:Y:S01]  /*04e0*/  FMUL R3, R5, 0.5 ;  /* 0x3f00000005037820 */ /* 0x000fe20000400000 */
[----:B------:R-:W0:Y:S01]  /*04f0*/  F2I.NTZ R11, R8 ;  /* 0x00000008000b7305 */ /* 0x000e220000203100 */
[----:B------:R-:W-:Y:S02]  /*0500*/  SEL R12, RZ, 0x83000000, P0 ;  /* 0x83000000ff0c7807 */ /* 0x000fe40000000000 */
[----:B------:R-:W-:Y:S01]  /*0510*/  ISETP.NE.AND P0, PT, R13, RZ, PT ;  /* 0x000000ff0d00720c */ /* 0x000fe20003f05270 */
[----:B------:R-:W-:-:S04]  /*0520*/  FFMA R9, R10, R9, 0.24022644758224487305 ;  /* 0x3e75fdec0a097423 */ /* 0x000fc80000000009 */
[----:B------:R-:W1:Y:S01]  /*0530*/  FRND.TRUNC R3, R3 ;  /* 0x0000000300037307 */ /* 0x000e62000020d000 */
[----:B------:R-:W-:Y:S01]  /*0540*/  FSETP.EQ.OR P2, PT, R6, 1, !P0 ;  /* 0x3f8000000600780b */ /* 0x000fe20004742400 */
[----:B------:R-:W-:Y:S01]  /*0550*/  FFMA R9, R10, R9, 0.69314718246459960938 ;  /* 0x3f3172180a097423 */ /* 0x000fe20000000009 */
[----:B------:R-:W-:Y:S02]  /*0560*/  FSETP.GT.AND P1, PT, |R8|, 152, PT ;  /* 0x431800000800780b */ /* 0x000fe40003f24200 */
[----:B------:R-:W-:Y:S01]  /*0570*/  IADD3 R14, PT, PT, R12, 0x7f000000, RZ ;  /* 0x7f0000000c0e7810 */ /* 0x000fe20007ffe0ff */
[----:B------:R-:W-:Y:S01]  /*0580*/  FFMA R9, R10, R9, 1 ;  /* 0x3f8000000a097423 */ /* 0x000fe20000000009 */
[----:B0-----:R-:W-:Y:S02]  /*0590*/  LEA R12, R11, -R12, 0x17 ;  /* 0x8000000c0b0c7211 */ /* 0x001fe400078eb8ff */
[----:B------:R-:W-:Y:S01]  /*05a0*/  FSETP.GEU.AND P3, PT, R8, RZ, PT ;  /* 0x000000ff0800720b */ /* 0x000fe20003f6e000 */
[----:B------:R-:W-:Y:S01]  /*05b0*/  FMUL R9, R9, R14 ;  /* 0x0000000e09097220 */ /* 0x000fe20000400000 */
[----:B-1----:R-:W-:Y:S01]  /*05c0*/  FADD R8, R3, R3 ;  /* 0x0000000303087221 */ /* 0x002fe20000000000 */
[----:B------:R-:W-:-:S02]  /*05d0*/  HFMA2 R3, -RZ, RZ, 1.875, 0 ;  /* 0x3f800000ff037431 */ /* 0x000fc400000001ff */
[----:B------:R-:W-:Y:S02]  /*05e0*/  FMUL R9, R9, R12 ;  /* 0x0000000c09097220 */ /* 0x000fe40000400000 */
[----:B------:R-:W-:Y:S01]  /*05f0*/  @P1 FSEL R9, RZ, +INF , !P3 ;  /* 0x7f800000ff091808 */ /* 0x000fe20005800000 */
[----:B------:R-:W-:Y:S01]  /*0600*/  FADD R7, R5, -R8 ;  /* 0x8000000805077221 */ /* 0x000fe20000000000 */
[----:B------:R-:W-:Y:S06]  /*0610*/  @P2 BRA `(.L_x_0) ;  /* 0x0000000000502947 */ /* 0x000fec0003800000 */
[----:B------:R-:W-:-:S04]  /*0620*/  FSETP.NAN.AND P1, PT, |R5|, |R5|, PT ;  /* 0x400000050500720b */ /* 0x000fc80003f28200 */
[----:B------:R-:W-:-:S13]  /*0630*/  FSETP.NUM.AND P1, PT, |R6|, |R6|, !P1 ;  /* 0x400000060600720b */ /* 0x000fda0004f27200 */
[----:B------:R-:W-:Y:S01]  /*0640*/  @!P1 FADD R3, R5, R6 ;  /* 0x0000000605039221 */ /* 0x000fe20000000000 */
[----:B------:R-:W-:Y:S06]  /*0650*/  @!P1 BRA `(.L_x_0) ;  /* 0x0000000000409947 */ /* 0x000fec0003800000 */
[C---:B------:R-:W-:Y:S02]  /*0660*/  FSETP.NEU.AND P1, PT, |R6|.reuse, +INF , PT ;  /* 0x7f8000000600780b */ /* 0x040fe40003f2d200 */
[----:B------:R-:W-:-:S13]  /*0670*/  FSETP.NEU.AND P2, PT, R6, RZ, PT ;  /* 0x000000ff0600720b */ /* 0x000fda0003f4d000 */
[----:B------:R-:W-:Y:S05]  /*0680*/  @P1 BRA P2, `(.L_x_1) ;  /* 0x0000000000181947 */ /* 0x000fea0001000000 */
[----:B------:R-:W-:Y:S01]  /*0690*/  ISETP.GE.AND P2, PT, R13, RZ, PT ;  /* 0x000000ff0d00720c */ /* 0x000fe20003f46270 */
[----:B------:R-:W-:Y:S01]  /*06a0*/  FADD R3, R6, R6 ;  /* 0x0000000606037221 */ /* 0x000fe20000000000 */
[----:B------:R-:W-:-:S11]  /*06b0*/  FSETP.NEU.AND P1, PT, |R7|, 1, PT ;  /* 0x3f8000000700780b */ /* 0x000fd60003f2d200 */
[----:B------:R-:W-:-:S04]  /*06c0*/  @!P2 LOP3.LUT R3, R3, 0x7f800000, RZ, 0x3c, !PT ;  /* 0x7f8000000303a812 */ /* 0x000fc800078e3cff */
[----:B------:R-:W-:Y:S01]  /*06d0*/  @P1 LOP3.LUT R3, R3, 0x7fffffff, RZ, 0xc0, !PT ;  /* 0x7fffffff03031812 */ /* 0x000fe200078ec0ff */
[----:B------:R-:W-:Y:S06]  /*06e0*/  BRA `(.L_x_0) ;  /* 0x00000000001c7947 */ /* 0x000fec0003800000 */
.L_x_1:
[----:B------:R-:W-:Y:S02]  /*06f0*/  FSETP.NEU.AND P1, PT, |R5|, +INF , PT ;  /* 0x7f8000000500780b */ /* 0x000fe40003f2d200 */
[----:B------:R-:W-:-:S13]  /*0700*/  FSETP.EQ.AND P2, PT, R6, -1, PT ;  /* 0xbf8000000600780b */ /* 0x000fda0003f42000 */
[----:B------:R-:W-:Y:S05]  /*0710*/  @!P1 BRA P2, `(.L_x_0) ;  /* 0x0000000000109947 */ /* 0x000fea0001000000 */
[----:B------:R-:W-:Y:S02]  /*0720*/  FSETP.GEU.AND P1, PT, R6, RZ, PT ;  /* 0x000000ff0600720b */ /* 0x000fe40003f2e000 */
[----:B------:R-:W-:-:S11]  /*0730*/  MOV R3, R9 ;  /* 0x0000000900037202 */ /* 0x000fd60000000f00 */
[----:B------:R-:W-:-:S04]  /*0740*/  @!P1 FSETP.NEU.AND P2, PT, |R7|, 1, PT ;  /* 0x3f8000000700980b */ /* 0x000fc80003f4d200 */
[----:B------:R-:W-:-:S09]  /*0750*/  @!P1 FSEL R3, R9, -R9, P2 ;  /* 0x8000000909039208 */ /* 0x000fd20001000000 */
.L_x_0:
[----:B------:R-:W-:Y:S01]  /*0760*/  FADD R11, -R3, 1 ;  /* 0x3f800000030b7421 */ /* 0x000fe20000000100 */
[----:B------:R-:W-:Y:S03]  /*0770*/  BSSY.RECONVERGENT B0, `(.L_x_2) ;  /* 0x000000e000007945 */ /* 0x000fe60003800200 */
[----:B------:R-:W0:Y:S08]  /*0780*/  MUFU.RCP R3, R11 ;  /* 0x0000000b00037308 */ /* 0x000e300000001000 */
[----:B-----5:R-:W1:Y:S01]  /*0790*/  FCHK P1, R2, R11 ;  /* 0x0000000b02007302 */ /* 0x020e620000020000 */
[----:B0-----:R-:W-:-:S04]  /*07a0*/  FFMA R6, -R11, R3, 1 ;  /* 0x3f8000000b067423 */ /* 0x001fc80000000103 */
[----:B------:R-:W-:Y:S01]  /*07b0*/  FFMA R3, R3, R6, R3 ;  /* 0x0000000603037223 */ /* 0x000fe20000000003 */
[----:B------:R-:W-:-:S03]  /*07c0*/  IMAD.MOV.U32 R6, RZ, RZ, 0x3f800000 ;  /* 0x3f800000ff067424 */ /* 0x000fc600078e00ff */
[----:B------:R-:W-:-:S04]  /*07d0*/  FFMA R8, R2, R3, RZ ;  /* 0x0000000302087223 */ /* 0x000fc800000000ff */
[----:B------:R-:W-:-:S04]  /*07e0*/  FFMA R9, -R11, R8, R2 ;  /* 0x000000080b097223 */ /* 0x000fc80000000102 */
[----:B------:R-:W-:Y:S01]  /*07f0*/  FFMA R8, R3, R9, R8 ;  /* 0x0000000903087223 */ /* 0x000fe20000000008 */
[----:B-1----:R-:W-:Y:S06]  /*0800*/  @!P1 BRA `(.L_x_3) ;  /* 0x0000000000109947 */ /* 0x002fec0003800000 */
[----:B------:R-:W-:Y:S02]  /*0810*/  MOV R3, R11 ;  /* 0x0000000b00037202 */ /* 0x000fe40000000f00 */
[----:B------:R-:W-:-:S07]  /*0820*/  MOV R10, 0x840 ;  /* 0x00000840000a7802 */ /* 0x000fce0000000f00 */
[----:B------:R-:W-:Y:S05]  /*0830*/  CALL.REL.NOINC `($__internal_1_$__cuda_sm3x_div_rn_noftz_f32_slowpath) ;  /* 0x0000000800847944 */ /* 0x000fea0003c00000 */
[----:B------:R-:W-:-:S07]  /*0840*/  MOV R8, R2 ;  /* 0x0000000200087202 */ /* 0x000fce0000000f00 */
.L_x_3:
[----:B------:R-:W-:Y:S05]  /*0850*/  BSYNC.RECONVERGENT B0 ;  /* 0x0000000000007941 */ /* 0x000fea0003800200 */
.L_x_2:
[----:B------:R-:W0:Y:S01]  /*0860*/  LDC R2, c[0x0][0x3ac] ;  /* 0x0000eb00ff027b82 */ /* 0x000e220000000800 */
[----:B------:R-:W-:Y:S02]  /*0870*/  HFMA2 R16, -RZ, RZ, 0.771484375, 0.21533203125 ;  /* 0x3a2c32e4ff107431 */ /* 0x000fe400000001ff */
[C---:B0-----:R-:W-:Y:S01]  /*0880*/  FMUL R3, |R2|.reuse, 16777216 ;  /* 0x4b80000002037820 */ /* 0x041fe20000400200 */
[C---:B------:R-:W-:Y:S02]  /*0890*/  FSETP.GEU.AND P1, PT, |R2|.reuse, 1.175494350822287508e-38, PT ;  /* 0x008000000200780b */ /* 0x040fe40003f2e200 */
[----:B------:R-:W-:Y:S02]  /*08a0*/  FSETP.EQ.OR P0, PT, R2, 1, !P0 ;  /* 0x3f8000000200780b */ /* 0x000fe40004702400 */
[----:B------:R-:W-:-:S04]  /*08b0*/  FSEL R3, R3, |R2|, !P1 ;  /* 0x4000000203037208 */ /* 0x000fc80004800000 */
[----:B------:R-:W-:-:S04]  /*08c0*/  IADD3 R9, PT, PT, R3, -0x3f3504f3, RZ ;  /* 0xc0cafb0d03097810 */ /* 0x000fc80007ffe0ff */
[----:B------:R-:W-:-:S04]  /*08d0*/  LOP3.LUT R10, R9, 0xff800000, RZ, 0xc0, !PT ;  /* 0xff800000090a7812 */ /* 0x000fc800078ec0ff */
[-C--:B------:R-:W-:Y:S02]  /*08e0*/  IADD3 R3, PT, PT, R3, -R10.reuse, RZ ;  /* 0x8000000a03037210 */ /* 0x080fe40007ffe0ff */
[----:B------:R-:W-:-:S03]  /*08f0*/  I2FP.F32.S32 R10, R10 ;  /* 0x0000000a000a7245 */ /* 0x000fc60000201400 */
[C---:B------:R-:W-:Y:S01]  /*0900*/  FADD R11, R3.reuse, 1 ;  /* 0x3f800000030b7421 */ /* 0x040fe20000000000 */
[----:B------:R-:W-:Y:S01]  /*0910*/  FADD R12, R3, -1 ;  /* 0xbf800000030c7421 */ /* 0x000fe20000000000 */
[----:B------:R-:W-:-:S03]  /*0920*/  FSEL R3, RZ, -24, P1 ;  /* 0xc1c00000ff037808 */ /* 0x000fc60000800000 */
[----:B------:R-:W-:Y:S01]  /*0930*/  FADD R14, R12, R12 ;  /* 0x0000000c0c0e7221 */ /* 0x000fe20000000000 */
[----:B------:R-:W0:Y:S01]  /*0940*/  MUFU.RCP R11, R11 ;  /* 0x0000000b000b7308 */ /* 0x000e220000001000 */
[----:B------:R-:W-:Y:S02]  /*0950*/  FFMA R10, R10, 1.1920928955078125e-07, R3 ;  /* 0x340000000a0a7823 */ /* 0x000fe40000000003 */
[----:B0-----:R-:W-:-:S04]  /*0960*/  FMUL R9, R11, R14 ;  /* 0x0000000e0b097220 */ /* 0x001fc80000400000 */
[----:B------:R-:W-:Y:S01]  /*0970*/  FADD R14, R12, -R9 ;  /* 0x800000090c0e7221 */ /* 0x000fe20000000000 */
[CC--:B------:R-:W-:Y:S01]  /*0980*/  FMUL R13, R9.reuse, R9.reuse ;  /* 0x00000009090d7220 */ /* 0x0c0fe20000400000 */
[----:B------:R-:W-:Y:S02]  /*0990*/  FFMA R3, R9, 1.4426950216293334961, R10 ;  /* 0x3fb8aa3b09037823 */ /* 0x000fe4000000000a */
[----:B------:R-:W-:Y:S01]  /*09a0*/  FADD R15, R14, R14 ;  /* 0x0000000e0e0f7221 */ /* 0x000fe20000000000 */
[C---:B------:R-:W-:Y:S01]  /*09b0*/  FFMA R14, R13.reuse, R16, 0.0032181653659790754318 ;  /* 0x3b52e7db0d0e7423 */ /* 0x040fe20000000010 */
[----:B------:R-:W-:Y:S02]  /*09c0*/  FADD R10, R10, -R3 ;  /* 0x800000030a0a7221 */ /* 0x000fe40000000000 */
        /* <DEDUP_REMOVED lines=10> */
[----:B------:R-:W-:-:S04]  /*0a70*/  FFMA R14, R9, R14, R11 ;  /* 0x0000000e090e7223 */ /* 0x000fc8000000000b */
[----:B------:R-:W-:-:S04]  /*0a80*/  FADD R12, R3, R14 ;  /* 0x0000000e030c7221 */ /* 0x000fc80000000000 */
[----:B------:R-:W-:Y:S01]  /*0a90*/  FMUL R10, R5, R12 ;  /* 0x0000000c050a7220 */ /* 0x000fe20000400000 */
[----:B------:R-:W-:-:S03]  /*0aa0*/  FADD R3, -R3, R12 ;  /* 0x0000000c03037221 */ /* 0x000fc60000000100 */
[----:B------:R-:W0:Y:S01]  /*0ab0*/  FRND R9, R10 ;  /* 0x0000000a00097307 */ /* 0x000e220000201000 */
[----:B------:R-:W-:Y:S01]  /*0ac0*/  FADD R14, R14, -R3 ;  /* 0x800000030e0e7221 */ /* 0x000fe20000000000 */
[----:B------:R-:W-:Y:S01]  /*0ad0*/  FFMA R3, R5, R12, -R10 ;  /* 0x0000000c05037223 */ /* 0x000fe2000000080a */
[----:B------:R-:W-:-:S03]  /*0ae0*/  FSETP.GEU.AND P2, PT, R10, RZ, PT ;  /* 0x000000ff0a00720b */ /* 0x000fc60003f4e000 */
[----:B------:R-:W-:Y:S01]  /*0af0*/  FFMA R3, R5, R14, R3 ;  /* 0x0000000e05037223 */ /* 0x000fe20000000003 */
[----:B------:R-:W-:Y:S01]  /*0b00*/  MOV R14, 0x391fcb8e ;  /* 0x391fcb8e000e7802 */ /* 0x000fe20000000f00 */
[----:B------:R-:W1:Y:S01]  /*0b10*/  F2I.NTZ R11, R10 ;  /* 0x0000000a000b7305 */ /* 0x000e620000203100 */
[----:B0-----:R-:W-:Y:S01]  /*0b20*/  FADD R12, R10, -R9 ;  /* 0x800000090a0c7221 */ /* 0x001fe20000000000 */
[----:B------:R-:W-:-:S03]  /*0b30*/  FSETP.GT.AND P1, PT, R9, RZ, PT ;  /* 0x000000ff0900720b */ /* 0x000fc60003f24000 */
[----:B------:R-:W-:-:S04]  /*0b40*/  FADD R3, R3, R12 ;  /* 0x0000000c03037221 */ /* 0x000fc80000000000 */
[C---:B------:R-:W-:Y:S01]  /*0b50*/  FFMA R12, R3.reuse, R14, 0.0013391353422775864601 ;  /* 0x3aaf85ed030c7423 */ /* 0x040fe2000000000e */
[----:B------:R-:W-:Y:S02]  /*0b60*/  SEL R14, RZ, 0x83000000, P1 ;  /* 0x83000000ff0e7807 */ /* 0x000fe40000800000 */
[----:B------:R-:W-:Y:S01]  /*0b70*/  FSETP.GT.AND P1, PT, |R10|, 152, PT ;  /* 0x431800000a00780b */ /* 0x000fe20003f24200 */
[----:B------:R-:W-:Y:S02]  /*0b80*/  FFMA R12, R3, R12, 0.0096188392490148544312 ;  /* 0x3c1d9856030c7423 */ /* 0x000fe4000000000c */
[----:B------:R-:W-:Y:S01]  /*0b90*/  VIADD R9, R14, 0x7f000000 ;  /* 0x7f0000000e097836 */ /* 0x000fe20000000000 */
[----:B-1----:R-:W-:Y:S01]  /*0ba0*/  LEA R14, R11, -R14, 0x17 ;  /* 0x8000000e0b0e7211 */ /* 0x002fe200078eb8ff */
[----:B------:R-:W-:-:S04]  /*0bb0*/  FFMA R12, R3, R12, 0.055503588169813156128 ;  /* 0x3d6357bb030c7423 */ /* 0x000fc8000000000c */
[----:B------:R-:W-:-:S04]  /*0bc0*/  FFMA R12, R3, R12, 0.24022644758224487305 ;  /* 0x3e75fdec030c7423 */ /* 0x000fc8000000000c */
[----:B------:R-:W-:-:S04]  /*0bd0*/  FFMA R12, R3, R12, 0.69314718246459960938 ;  /* 0x3f317218030c7423 */ /* 0x000fc8000000000c */
[----:B------:R-:W-:-:S04]  /*0be0*/  FFMA R12, R3, R12, 1 ;  /* 0x3f800000030c7423 */ /* 0x000fc8000000000c */
[----:B------:R-:W-:-:S04]  /*0bf0*/  FMUL R9, R12, R9 ;  /* 0x000000090c097220 */ /* 0x000fc80000400000 */
[----:B------:R-:W-:Y:S01]  /*0c00*/  FMUL R9, R9, R14 ;  /* 0x0000000e09097220 */ /* 0x000fe20000400000 */
[----:B------:R-:W-:Y:S01]  /*0c10*/  @P1 FSEL R9, RZ, +INF , !P2 ;  /* 0x7f800000ff091808 */ /* 0x000fe20005000000 */
        /* <DEDUP_REMOVED lines=8> */
[----:B------:R-:W0:Y:S01]  /*0ca0*/  LDC R3, c[0x0][0x3b4] ;  /* 0x0000ed00ff037b82 */ /* 0x000e220000000800 */
[----:B------:R-:W-:Y:S01]  /*0cb0*/  FSETP.NEU.AND P0, PT, |R7|, 1, PT ;  /* 0x3f8000000700780b */ /* 0x000fe20003f0d200 */
[----:B------:R-:W-:Y:S01]  /*0cc0*/  FADD R6, R2, R2 ;  /* 0x0000000202067221 */ /* 0x000fe20000000000 */
[----:B0-----:R-:W-:-:S13]  /*0cd0*/  ISETP.GE.AND P1, PT, R3, RZ, PT ;  /* 0x000000ff0300720c */ /* 0x001fda0003f26270 */
[----:B------:R-:W-:-:S04]  /*0ce0*/  @!P1 LOP3.LUT R6, R6, 0x7f800000, RZ, 0x3c, !PT ;  /* 0x7f80000006069812 */ /* 0x000fc800078e3cff */
[----:B------:R-:W-:Y:S01]  /*0cf0*/  @P0 LOP3.LUT R6, R6, 0x7fffffff, RZ, 0xc0, !PT ;  /* 0x7fffffff06060812 */ /* 0x000fe200078ec0ff */
[----:B------:R-:W-:Y:S06]  /*0d00*/  BRA `(.L_x_4) ;  /* 0x00000000001c7947 */ /* 0x000fec0003800000 */
.L_x_5:
[----:B------:R-:W-:Y:S02]  /*0d10*/  FSETP.NEU.AND P0, PT, |R5|, +INF , PT ;  /* 0x7f8000000500780b */ /* 0x000fe40003f0d200 */
[----:B------:R-:W-:-:S13]  /*0d20*/  FSETP.EQ.AND P1, PT, R2, -1, PT ;  /* 0xbf8000000200780b */ /* 0x000fda0003f22000 */
[----:B------:R-:W-:Y:S05]  /*0d30*/  @!P0 BRA P1, `(.L_x_4) ;  /* 0x0000000000108947 */ /* 0x000fea0000800000 */
[----:B------:R-:W-:Y:S02]  /*0d40*/  FSETP.GEU.AND P0, PT, R2, RZ, PT ;  /* 0x000000ff0200720b */ /* 0x000fe40003f0e000 */
[----:B------:R-:W-:-:S11]  /*0d50*/  MOV R6, R9 ;  /* 0x0000000900067202 */ /* 0x000fd60000000f00 */
[----:B------:R-:W-:-:S04]  /*0d60*/  @!P0 FSETP.NEU.AND P1, PT, |R7|, 1, PT ;  /* 0x3f8000000700880b */ /* 0x000fc80003f2d200 */
[----:B------:R-:W-:-:S09]  /*0d70*/  @!P0 FSEL R6, R9, -R9, P1 ;  /* 0x8000000909068208 */ /* 0x000fd20000800000 */
.L_x_4:
[----:B------:R-:W-:Y:S01]  /*0d80*/  FADD R7, -R6, 1 ;  /* 0x3f80000006077421 */ /* 0x000fe20000000100 */
[----:B------:R-:W-:Y:S03]  /*0d90*/  BSSY.RECONVERGENT B0, `(.L_x_6) ;  /* 0x000000e000007945 */ /* 0x000fe60003800200 */
[----:B------:R-:W0:Y:S08]  /*0da0*/  MUFU.RCP R2, R7 ;  /* 0x0000000700027308 */ /* 0x000e300000001000 */
[----:B------:R-:W1:Y:S01]  /*0db0*/  FCHK P0, R0, R7 ;  /* 0x0000000700007302 */ /* 0x000e620000000000 */
[----:B0-----:R-:W-:-:S04]  /*0dc0*/  FFMA R3, -R7, R2, 1 ;  /* 0x3f80000007037423 */ /* 0x001fc80000000102 */
[----:B------:R-:W-:-:S04]  /*0dd0*/  FFMA R3, R2, R3, R2 ;  /* 0x0000000302037223 */ /* 0x000fc80000000002 */
[----:B------:R-:W-:-:S04]  /*0de0*/  FFMA R2, R0, R3, RZ ;  /* 0x0000000300027223 */ /* 0x000fc800000000ff */
[----:B------:R-:W-:-:S04]  /*0df0*/  FFMA R5, -R7, R2, R0 ;  /* 0x0000000207057223 */ /* 0x000fc80000000100 */
[----:B------:R-:W-:Y:S01]  /*0e00*/  FFMA R3, R3, R5, R2 ;  /* 0x0000000503037223 */ /* 0x000fe20000000002 */
[----:B-1----:R-:W-:Y:S06]  /*0e10*/  @!P0 BRA `(.L_x_7) ;  /* 0x0000000000148947 */ /* 0x002fec0003800000 */
[----:B------:R-:W-:Y:S02]  /*0e20*/  MOV R2, R0 ;  /* 0x0000000000027202 */ /* 0x000fe40000000f00 */
[----:B------:R-:W-:Y:S02]  /*0e30*/  MOV R3, R7 ;  /* 0x0000000700037202 */ /* 0x000fe40000000f00 */
[----:B------:R-:W-:-:S07]  /*0e40*/  MOV R10, 0xe60 ;  /* 0x00000e60000a7802 */ /* 0x000fce0000000f00 */
[----:B------:R-:W-:Y:S05]  /*0e50*/  CALL.REL.NOINC `($__internal_1_$__cuda_sm3x_div_rn_noftz_f32_slowpath) ;  /* 0x0000000000fc7944 */ /* 0x000fea0003c00000 */
[----:B------:R-:W-:-:S07]  /*0e60*/  MOV R3, R2 ;  /* 0x0000000200037202 */ /* 0x000fce0000000f00 */
.L_x_7:
[----:B------:R-:W-:Y:S05]  /*0e70*/  BSYNC.RECONVERGENT B0 ;  /* 0x0000000000007941 */ /* 0x000fea0003800200 */
.L_x_6:
[----:B------:R-:W0:Y:S01]  /*0e80*/  LDCU UR6, c[0x0][0x3a4] ;  /* 0x00007480ff0677ac */ /* 0x000e220008000800 */
[----:B------:R-:W-:Y:S01]  /*0e90*/  IADD3 R0, PT, PT, R3, -0xd000000, RZ ;  /* 0xf300000003007810 */ /* 0x000fe20007ffe0ff */
[----:B------:R1:W2:Y:S01]  /*0ea0*/  MUFU.RSQ R6, R3 ;  /* 0x0000000300067308 */ /* 0x0002a20000001400 */
[----:B------:R-:W-:Y:S02]  /*0eb0*/  BSSY.RECONVERGENT B0, `(.L_x_8) ;  /* 0x000000d000007945 */ /* 0x000fe40003800200 */
[----:B------:R-:W-:Y:S01]  /*0ec0*/  ISETP.GT.U32.AND P0, PT, R0, 0x727fffff, PT ;  /* 0x727fffff0000780c */ /* 0x000fe20003f04070 */
[----:B0-----:R-:W-:-:S12]  /*0ed0*/  FMUL R2, R8, UR6 ;  /* 0x0000000608027c20 */ /* 0x001fd80008400000 */
[----:B-12---:R-:W-:Y:S05]  /*0ee0*/  @!P0 BRA `(.L_x_9) ;  /* 0x0000000000148947 */ /* 0x006fea0003800000 */
[----:B------:R-:W-:Y:S02]  /*0ef0*/  MOV R0, R3 ;  /* 0x0000000300007202 */ /* 0x000fe40000000f00 */
[----:B------:R-:W-:-:S07]  /*0f00*/  MOV R9, 0xf20 ;  /* 0x00000f2000097802 */ /* 0x000fce0000000f00 */
[----:B------:R-:W-:Y:S05]  /*0f10*/  CALL.REL.NOINC `($__internal_0_$__cuda_sm20_sqrt_rn_f32_slowpath) ;  /* 0x0000000000747944 */ /* 0x000fea0003c00000 */
[----:B------:R-:W-:Y:S01]  /*0f20*/  IMAD.MOV.U32 R0, RZ, RZ, R3 ;  /* 0x000000ffff007224 */ /* 0x000fe200078e0003 */
[----:B------:R-:W-:Y:S06]  /*0f30*/  BRA `(.L_x_10) ;  /* 0x0000000000107947 */ /* 0x000fec0003800000 */
.L_x_9:
[C---:B------:R-:W-:Y:S01]  /*0f40*/  FMUL.FTZ R0, R6.reuse, R3 ;  /* 0x0000000306007220 */ /* 0x040fe20000410000 */
[----:B------:R-:W-:-:S03]  /*0f50*/  FMUL.FTZ R5, R6, 0.5 ;  /* 0x3f00000006057820 */ /* 0x000fc60000410000 */
[----:B------:R-:W-:-:S04]  /*0f60*/  FFMA R3, -R0, R0, R3 ;  /* 0x0000000000037223 */ /* 0x000fc80000000103 */
[----:B------:R-:W-:-:S07]  /*0f70*/  FFMA R0, R3, R5, R0 ;  /* 0x0000000503007223 */ /* 0x000fce0000000000 */
.L_x_10:
[----:B------:R-:W-:Y:S05]  /*0f80*/  BSYNC.RECONVERGENT B0 ;  /* 0x0000000000007941 */ /* 0x000fea0003800200 */
.L_x_8:
[----:B------:R-:W0:Y:S01]  /*0f90*/  LDCU UR6, c[0x0][0x3b0] ;  /* 0x00007600ff0677ac */ /* 0x000e220008000800 */
[----:B------:R-:W-:Y:S01]  /*0fa0*/  BSSY.RECONVERGENT B0, `(.L_x_11) ;  /* 0x000000e000007945 */ /* 0x000fe20003800200 */
[----:B0-----:R-:W-:-:S04]  /*0fb0*/  FADD R7, R0, UR6 ;  /* 0x0000000600077e21 */ /* 0x001fc80008000000 */
        /* <DEDUP_REMOVED lines=12> */
.L_x_12:
[----:B------:R-:W-:Y:S05]  /*1080*/  BSYNC.RECONVERGENT B0 ;  /* 0x0000000000007941 */ /* 0x000fea0003800200 */
.L_x_11:
[----:B------:R-:W0:Y:S02]  /*1090*/  LDC.64 R2, c[0x0][0x380] ;  /* 0x0000e000ff027b82 */ /* 0x000e240000000a00 */
[----:B0-----:R-:W-:-:S05]  /*10a0*/  IMAD.WIDE R4, R4, 0x4, R2 ;  /* 0x0000000404047825 */ /* 0x001fca00078e0202 */
[----:B------:R-:W2:Y:S02]  /*10b0*/  LDG.E R3, desc[UR4][R4.64] ;  /* 0x0000000404037981 */ /* 0x000ea4000c1e1900 */
[----:B--2---:R-:W-:-:S05]  /*10c0*/  FADD R3, R3, -R0 ;  /* 0x8000000003037221 */ /* 0x004fca0000000000 */
[----:B------:R-:W-:Y:S01]  /*10d0*/  STG.E desc[UR4][R4.64], R3 ;  /* 0x0000000304007986 */ /* 0x000fe2000c101904 */
[----:B------:R-:W-:Y:S05]  /*10e0*/  EXIT ;  /* 0x000000000000794d */ /* 0x000fea0003800000 */
        .weak           $__internal_0_$__cuda_sm20_sqrt_rn_f32_slowpath
        .type           $__internal_0_$__cuda_sm20_sqrt_rn_f32_slowpath,@function
        .size           $__internal_0_$__cuda_sm20_sqrt_rn_f32_slowpath,($__internal_1_$__cuda_sm3x_div_rn_noftz_f32_slowpath - $__internal_0_$__cuda_sm20_sqrt_rn_f32_slowpath)
$__internal_0_$__cuda_sm20_sqrt_rn_f32_slowpath:
[----:B------:R-:W-:-:S13]  /*10f0*/  LOP3.LUT P0, RZ, R0, 0x7fffffff, RZ, 0xc0, !PT ;  /* 0x7fffffff00ff7812 */ /* 0x000fda000780c0ff */
[----:B------:R-:W-:Y:S01]  /*1100*/  @!P0 MOV R3, R0 ;  /* 0x0000000000038202 */ /* 0x000fe20000000f00 */
[----:B------:R-:W-:Y:S06]  /*1110*/  @!P0 BRA `(.L_x_13) ;  /* 0x0000000000408947 */ /* 0x000fec0003800000 */
[----:B------:R-:W-:-:S13]  /*1120*/  FSETP.GEU.FTZ.AND P0, PT, R0, RZ, PT ;  /* 0x000000ff0000720b */ /* 0x000fda0003f1e000 */
[----:B------:R-:W-:Y:S01]  /*1130*/  @!P0 MOV R3, 0x7fffffff ;  /* 0x7fffffff00038802 */ /* 0x000fe20000000f00 */
[----:B------:R-:W-:Y:S06]  /*1140*/  @!P0 BRA `(.L_x_13) ;  /* 0x0000000000348947 */ /* 0x000fec0003800000 */
[----:B------:R-:W-:-:S13]  /*1150*/  FSETP.GTU.FTZ.AND P0, PT, |R0|, +INF , PT ;  /* 0x7f8000000000780b */ /* 0x000fda0003f1c200 */
[----:B------:R-:W-:Y:S01]  /*1160*/  @P0 FADD.FTZ R3, R0, 1 ;  /* 0x3f80000000030421 */ /* 0x000fe20000010000 */
[----:B------:R-:W-:Y:S06]  /*1170*/  @P0 BRA `(.L_x_13) ;  /* 0x0000000000280947 */ /* 0x000fec0003800000 */
[----:B------:R-:W-:-:S13]  /*1180*/  FSETP.NEU.FTZ.AND P0, PT, |R0|, +INF , PT ;  /* 0x7f8000000000780b */ /* 0x000fda0003f1d200 */
[----:B------:R-:W-:-:S04]  /*1190*/  @P0 FFMA R5, R0, 1.84467440737095516160e+19, RZ ;  /* 0x5f80000000050823 */ /* 0x000fc800000000ff */
[----:B------:R-:W0:Y:S02]  /*11a0*/  @P0 MUFU.RSQ R6, R5 ;  /* 0x0000000500060308 */ /* 0x000e240000001400 */
[----:B0-----:R-:W-:Y:S01]  /*11b0*/  @P0 FMUL.FTZ R8, R5, R6 ;  /* 0x0000000605080220 */ /* 0x001fe20000410000 */
[----:B------:R-:W-:-:S03]  /*11c0*/  @P0 FMUL.FTZ R6, R6, 0.5 ;  /* 0x3f00000006060820 */ /* 0x000fc60000410000 */
[----:B------:R-:W-:-:S04]  /*11d0*/  @P0 FADD.FTZ R3, -R8, -RZ ;  /* 0x800000ff08030221 */ /* 0x000fc80000010100 */
[----:B------:R-:W-:Y:S01]  /*11e0*/  @P0 FFMA R7, R8, R3, R5 ;  /* 0x0000000308070223 */ /* 0x000fe20000000005 */
[----:B------:R-:W-:-:S03]  /*11f0*/  @!P0 MOV R3, R0 ;  /* 0x0000000000038202 */ /* 0x000fc60000000f00 */
[----:B------:R-:W-:-:S04]  /*1200*/  @P0 FFMA R6, R7, R6, R8 ;  /* 0x0000000607060223 */ /* 0x000fc80000000008 */
[----:B------:R-:W-:-:S07]  /*1210*/  @P0 FMUL.FTZ R3, R6, 2.3283064365386962891e-10 ;  /* 0x2f80000006030820 */ /* 0x000fce0000410000 */
.L_x_13:
[----:B------:R-:W-:Y:S01]  /*1220*/  HFMA2 R7, -RZ, RZ, 0, 0 ;  /* 0x00000000ff077431 */ /* 0x000fe200000001ff */
[----:B------:R-:W-:-:S04]  /*1230*/  MOV R6, R9 ;  /* 0x0000000900067202 */ /* 0x000fc80000000f00 */
[----:B------:R-:W-:Y:S05]  /*1240*/  RET.REL.NODEC R6 `(_Z18adam_update_kernelPfS_S_S_iffffi) ;  /* 0xffffffec066c7950 */ /* 0x000fea0003c3ffff */
        .weak           $__internal_1_$__cuda_sm3x_div_rn_noftz_f32_slowpath
        .type           $__internal_1_$__cuda_sm3x_div_rn_noftz_f32_slowpath,@function
        .size           $__internal_1_$__cuda_sm3x_div_rn_noftz_f32_slowpath,(.L_x_68 - $__internal_1_$__cuda_sm3x_div_rn_noftz_f32_slowpath)
$__internal_1_$__cuda_sm3x_div_rn_noftz_f32_slowpath:
[----:B------:R-:W-:Y:S01]  /*1250*/  SHF.R.U32.HI R11, RZ, 0x17, R3 ;  /* 0x00000017ff0b7819 */ /* 0x000fe20000011603 */
[----:B------:R-:W-:Y:S01]  /*1260*/  BSSY.RECONVERGENT B1, `(.L_x_14) ;  /* 0x0000062000017945 */ /* 0x000fe20003800200 */
[----:B------:R-:W-:Y:S02]  /*1270*/  SHF.R.U32.HI R9, RZ, 0x17, R2 ;  /* 0x00000017ff097819 */ /* 0x000fe40000011602 */
[----:B------:R-:W-:Y:S02]  /*1280*/  LOP3.LUT R11, R11, 0xff, RZ, 0xc0, !PT ;  /* 0x000000ff0b0b7812 */ /* 0x000fe400078ec0ff */
[----:B------:R-:W-:-:S03]  /*1290*/  LOP3.LUT R14, R9, 0xff, RZ, 0xc0, !PT ;  /* 0x000000ff090e7812 */ /* 0x000fc600078ec0ff */
[----:B------:R-:W-:Y:S01]  /*12a0*/  VIADD R13, R11, 0xffffffff ;  /* 0xffffffff0b0d7836 */ /* 0x000fe20000000000 */
[----:B------:R-:W-:-:S04]  /*12b0*/  IADD3 R12, PT, PT, R14, -0x1, RZ ;  /* 0xffffffff0e0c7810 */ /* 0x000fc80007ffe0ff */
[----:B------:R-:W-:-:S04]  /*12c0*/  ISETP.GT.U32.AND P1, PT, R13, 0xfd, PT ;  /* 0x000000fd0d00780c */ /* 0x000fc80003f24070 */
[----:B------:R-:W-:-:S13]  /*12d0*/  ISETP.GT.U32.OR P1, PT, R12, 0xfd, P1 ;  /* 0x000000fd0c00780c */ /* 0x000fda0000f24470 */
[----:B------:R-:W-:Y:S01]  /*12e0*/  @!P1 MOV R9, RZ ;  /* 0x000000ff00099202 */ /* 0x000fe20000000f00 */
[----:B------:R-:W-:Y:S06]  /*12f0*/  @!P1 BRA `(.L_x_15) ;  /* 0x00000000005c9947 */ /* 0x000fec0003800000 */
[----:B------:R-:W-:Y:S02]  /*1300*/  FSETP.GTU.FTZ.AND P1, PT, |R2|, +INF , PT ;  /* 0x7f8000000200780b */ /* 0x000fe40003f3c200 */
[----:B------:R-:W-:-:S04]  /*1310*/  FSETP.GTU.FTZ.AND P2, PT, |R3|, +INF , PT ;  /* 0x7f8000000300780b */ /* 0x000fc80003f5c200 */
[----:B------:R-:W-:-:S13]  /*1320*/  PLOP3.LUT P1, PT, P1, P2, PT, 0xf8, 0x8f ;  /* 0x00000000008f781c */ /* 0x000fda0000f25f70 */
[----:B------:R-:W-:Y:S05]  /*1330*/  @P1 BRA `(.L_x_16) ;  /* 0x00000004004c1947 */ /* 0x000fea0003800000 */
[----:B------:R-:W-:-:S13]  /*1340*/  LOP3.LUT P1, RZ, R3, 0x7fffffff, R2, 0xc8, !PT ;  /* 0x7fffffff03ff7812 */ /* 0x000fda000782c802 */
[----:B------:R-:W-:Y:S05]  /*1350*/  @!P1 BRA `(.L_x_17) ;  /* 0x00000004003c9947 */ /* 0x000fea0003800000 */
[C---:B------:R-:W-:Y:S02]  /*1360*/  FSETP.NEU.FTZ.AND P3, PT, |R2|.reuse, +INF , PT ;  /* 0x7f8000000200780b */ /* 0x040fe40003f7d200 */
[----:B------:R-:W-:Y:S02]  /*1370*/  FSETP.NEU.FTZ.AND P2, PT, |R3|, +INF , PT ;  /* 0x7f8000000300780b */ /* 0x000fe40003f5d200 */
[----:B------:R-:W-:-:S11]  /*1380*/  FSETP.NEU.FTZ.AND P1, PT, |R2|, +INF , PT ;  /* 0x7f8000000200780b */ /* 0x000fd60003f3d200 */
[----:B------:R-:W-:Y:S05]  /*1390*/  @!P2 BRA !P3, `(.L_x_17) ;  /* 0x00000004002ca947 */ /* 0x000fea0005800000 */
[----:B------:R-:W-:-:S04]  /*13a0*/  LOP3.LUT P3, RZ, R2, 0x7fffffff, RZ, 0xc0, !PT ;  /* 0x7fffffff02ff7812 */ /* 0x000fc8000786c0ff */
[----:B------:R-:W-:-:S13]  /*13b0*/  PLOP3.LUT P2, PT, P2, P3, PT, 0x2f, 0xf2 ;  /* 0x0000000000f2781c */ /* 0x000fda0001746577 */
[----:B------:R-:W-:Y:S05]  /*13c0*/  @P2 BRA `(.L_x_18) ;  /* 0x0000000400182947 */ /* 0x000fea0003800000 */
[----:B------:R-:W-:-:S04]  /*13d0*/  LOP3.LUT P2, RZ, R3, 0x7fffffff, RZ, 0xc0, !PT ;  /* 0x7fffffff03ff7812 */ /* 0x000fc8000784c0ff */
[----:B------:R-:W-:-:S13]  /*13e0*/  PLOP3.LUT P1, PT, P1, P2, PT, 0x2f, 0xf2 ;  /* 0x0000000000f2781c */ /* 0x000fda0000f24577 */
[----:B------:R-:W-:Y:S05]  /*13f0*/  @P1 BRA `(.L_x_19) ;  /* 0x0000000400001947 */ /* 0x000fea0003800000 */
[----:B------:R-:W-:Y:S02]  /*1400*/  ISETP.GE.AND P1, PT, R12, RZ, PT ;  /* 0x000000ff0c00720c */ /* 0x000fe40003f26270 */
[----:B------:R-:W-:-:S11]  /*1410*/  ISETP.GE.AND P2, PT, R13, RZ, PT ;  /* 0x000000ff0d00720c */ /* 0x000fd60003f46270 */
[----:B------:R-:W-:Y:S01]  /*1420*/  @P1 MOV R9, RZ ;  /* 0x000000ff00091202 */ /* 0x000fe20000000f00 */
[----:B------:R-:W-:Y:S01]  /*1430*/  @!P1 FFMA R2, R2, 1.84467440737095516160e+19, RZ ;  /* 0x5f80000002029823 */ /* 0x000fe200000000ff */
[----:B------:R-:W-:Y:S01]  /*1440*/  @!P1 MOV R9, 0xffffffc0 ;  /* 0xffffffc000099802 */ /* 0x000fe20000000f00 */
[----:B------:R-:W-:-:S03]  /*1450*/  @!P2 FFMA R3, R3, 1.84467440737095516160e+19, RZ ;  /* 0x5f8000000303a823 */ /* 0x000fc600000000ff */
[----:B------:R-:W-:-:S07]  /*1460*/  @!P2 IADD3 R9, PT, PT, R9, 0x40, RZ ;  /* 0x000000400909a810 */ /* 0x000fce0007ffe0ff */
.L_x_15:
[----:B------:R-:W-:Y:S01]  /*1470*/  LEA R12, R11, 0xc0800000, 0x17 ;  /* 0xc08000000b0c7811 */ /* 0x000fe200078eb8ff */
[----:B------:R-:W-:Y:S03]  /*1480*/  BSSY.RECONVERGENT B2, `(.L_x_20) ;  /* 0x0000036000027945 */ /* 0x000fe60003800200 */
[----:B------:R-:W-:Y:S02]  /*1490*/  IADD3 R12, PT, PT, -R12, R3, RZ ;  /* 0x000000030c0c7210 */ /* 0x000fe40007ffe1ff */
[----:B------:R-:W-:Y:S02]  /*14a0*/  IADD3 R3, PT, PT, R14, -0x7f, RZ ;  /* 0xffffff810e037810 */ /* 0x000fe40007ffe0ff */
[----:B------:R0:W1:Y:S01]  /*14b0*/  MUFU.RCP R13, R12 ;  /* 0x0000000c000d7308 */ /* 0x0000620000001000 */
[----:B------:R-:W-:Y:S02]  /*14c0*/  FADD.FTZ R15, -R12, -RZ ;  /* 0x800000ff0c0f7221 */ /* 0x000fe40000010100 */
[C---:B------:R-:W-:Y:S01]  /*14d0*/  IMAD R2, R3.reuse, -0x800000, R2 ;  /* 0xff80000003027824 */ /* 0x040fe200078e0202 */
[----:B0-----:R-:W-:-:S05]  /*14e0*/  IADD3 R12, PT, PT, R3, 0x7f, -R11 ;  /* 0x0000007f030c7810 */ /* 0x001fca0007ffe80b */
[----:B------:R-:W-:Y:S02]  /*14f0*/  IMAD.IADD R12, R12, 0x1, R9 ;  /* 0x000000010c0c7824 */ /* 0x000fe400078e0209 */
[----:B-1----:R-:W-:-:S04]  /*1500*/  FFMA R14, R13, R15, 1 ;  /* 0x3f8000000d0e7423 */ /* 0x002fc8000000000f */
[----:B------:R-:W-:-:S04]  /*1510*/  FFMA R16, R13, R14, R13 ;  /* 0x0000000e0d107223 */ /* 0x000fc8000000000d */
[----:B------:R-:W-:-:S04]  /*1520*/  FFMA R13, R2, R16, RZ ;  /* 0x00000010020d7223 */ /* 0x000fc800000000ff */
[----:B------:R-:W-:-:S04]  /*1530*/  FFMA R14, R15, R13, R2 ;  /* 0x0000000d0f0e7223 */ /* 0x000fc80000000002 */
[----:B------:R-:W-:-:S04]  /*1540*/  FFMA R13, R16, R14, R13 ;  /* 0x0000000e100d7223 */ /* 0x000fc8000000000d */
[----:B------:R-:W-:-:S04]  /*1550*/  FFMA R14, R15, R13, R2 ;  /* 0x0000000d0f0e7223 */ /* 0x000fc80000000002 */
[----:B------:R-:W-:-:S05]  /*1560*/  FFMA R2, R16, R14, R13 ;  /* 0x0000000e10027223 */ /* 0x000fca000000000d */
[----:B------:R-:W-:-:S04]  /*1570*/  SHF.R.U32.HI R3, RZ, 0x17, R2 ;  /* 0x00000017ff037819 */ /* 0x000fc80000011602 */
[----:B------:R-:W-:-:S04]  /*1580*/  LOP3.LUT R3, R3, 0xff, RZ, 0xc0, !PT ;  /* 0x000000ff03037812 */ /* 0x000fc800078ec0ff */
[----:B------:R-:W-:-:S04]  /*1590*/  IADD3 R11, PT, PT, R3, R12, RZ ;  /* 0x0000000c030b7210 */ /* 0x000fc80007ffe0ff */
[----:B------:R-:W-:-:S04]  /*15a0*/  IADD3 R3, PT, PT, R11, -0x1, RZ ;  /* 0xffffffff0b037810 */ /* 0x000fc80007ffe0ff */
[----:B------:R-:W-:-:S13]  /*15b0*/  ISETP.GE.U32.AND P1, PT, R3, 0xfe, PT ;  /* 0x000000fe0300780c */ /* 0x000fda0003f26070 */
[----:B------:R-:W-:Y:S05]  /*15c0*/  @!P1 BRA `(.L_x_21) ;  /* 0x0000000000809947 */ /* 0x000fea0003800000 */
[----:B------:R-:W-:-:S13]  /*15d0*/  ISETP.GT.AND P1, PT, R11, 0xfe, PT ;  /* 0x000000fe0b00780c */ /* 0x000fda0003f24270 */
[----:B------:R-:W-:Y:S05]  /*15e0*/  @P1 BRA `(.L_x_22) ;  /* 0x00000000006c1947 */ /* 0x000fea0003800000 */
[----:B------:R-:W-:-:S13]  /*15f0*/  ISETP.GE.AND P1, PT, R11, 0x1, PT ;  /* 0x000000010b00780c */ /* 0x000fda0003f26270 */
[----:B------:R-:W-:Y:S05]  /*1600*/  @P1 BRA `(.L_x_23) ;  /* 0x0000000000741947 */ /* 0x000fea0003800000 */
[----:B------:R-:W-:Y:S02]  /*1610*/  ISETP.GE.AND P1, PT, R11, -0x18, PT ;  /* 0xffffffe80b00780c */ /* 0x000fe40003f26270 */
[----:B------:R-:W-:-:S11]  /*1620*/  LOP3.LUT R2, R2, 0x80000000, RZ, 0xc0, !PT ;  /* 0x8000000002027812 */ /* 0x000fd600078ec0ff */
[----:B------:R-:W-:Y:S05]  /*1630*/  @!P1 BRA `(.L_x_23) ;  /* 0x0000000000689947 */ /* 0x000fea0003800000 */
[CCC-:B------:R-:W-:Y:S01]  /*1640*/  FFMA.RZ R3, R16.reuse, R14.reuse, R13.reuse ;  /* 0x0000000e10037223 */ /* 0x1c0fe2000000c00d */
[CCC-:B------:R-:W-:Y:S01]  /*1650*/  FFMA.RM R12, R16.reuse, R14.reuse, R13.reuse ;  /* 0x0000000e100c7223 */ /* 0x1c0fe2000000400d */
[C---:B------:R-:W-:Y:S02]  /*1660*/  ISETP.NE.AND P3, PT, R11.reuse, RZ, PT ;  /* 0x000000ff0b00720c */ /* 0x040fe40003f65270 */
[----:B------:R-:W-:Y:S02]  /*1670*/  ISETP.NE.AND P2, PT, R11, RZ, PT ;  /* 0x000000ff0b00720c */ /* 0x000fe40003f45270 */
[----:B------:R-:W-:Y:S01]  /*1680*/  LOP3.LUT R9, R3, 0x7fffff, RZ, 0xc0, !PT ;  /* 0x007fffff03097812 */ /* 0x000fe200078ec0ff */
[----:B------:R-:W-:Y:S01]  /*1690*/  FFMA.RP R3, R16, R14, R13 ;  /* 0x0000000e10037223 */ /* 0x000fe2000000800d */
[----:B------:R-:W-:Y:S02]  /*16a0*/  IADD3 R14, PT, PT, R11, 0x20, RZ ;  /* 0x000000200b0e7810 */ /* 0x000fe40007ffe0ff */
[----:B------:R-:W-:-:S02]  /*16b0*/  LOP3.LUT R9, R9, 0x800000, RZ, 0xfc, !PT ;  /* 0x0080000009097812 */ /* 0x000fc400078efcff */
[----:B------:R-:W-:Y:S02]  /*16c0*/  IADD3 R11, PT, PT, -R11, RZ, RZ ;  /* 0x000000ff0b0b7210 */ /* 0x000fe40007ffe1ff */
[----:B------:R-:W-:Y:S02]  /*16d0*/  SHF.L.U32 R14, R9, R14, RZ ;  /* 0x0000000e090e7219 */ /* 0x000fe400000006ff */
[----:B------:R-:W-:Y:S02]  /*16e0*/  FSETP.NEU.FTZ.AND P1, PT, R3, R12, PT ;  /* 0x0000000c0300720b */ /* 0x000fe40003f3d000 */
[----:B------:R-:W-:Y:S02]  /*16f0*/  SEL R12, R11, RZ, P3 ;  /* 0x000000ff0b0c7207 */ /* 0x000fe40001800000 */
[----:B------:R-:W-:Y:S02]  /*1700*/  ISETP.NE.AND P2, PT, R14, RZ, P2 ;  /* 0x000000ff0e00720c */ /* 0x000fe40001745270 */
[----:B------:R-:W-:-:S02]  /*1710*/  SHF.R.U32.HI R12, RZ, R12, R9 ;  /* 0x0000000cff0c7219 */ /* 0x000fc40000011609 */
[----:B------:R-:W-:Y:S02]  /*1720*/  PLOP3.LUT P1, PT, P1, P2, PT, 0xf8, 0x8f ;  /* 0x00000000008f781c */ /* 0x000fe40000f25f70 */
[----:B------:R-:W-:Y:S02]  /*1730*/  SHF.R.U32.HI R14, RZ, 0x1, R12 ;  /* 0x00000001ff0e7819 */ /* 0x000fe4000001160c */
[----:B------:R-:W-:-:S04]  /*1740*/  SEL R3, RZ, 0x1, !P1 ;  /* 0x00000001ff037807 */ /* 0x000fc80004800000 */
[----:B------:R-:W-:-:S04]  /*1750*/  LOP3.LUT R3, R3, 0x1, R14, 0xf8, !PT ;  /* 0x0000000103037812 */ /* 0x000fc800078ef80e */
[----:B------:R-:W-:-:S04]  /*1760*/  LOP3.LUT R3, R3, R12, RZ, 0xc0, !PT ;  /* 0x0000000c03037212 */ /* 0x000fc800078ec0ff */
[----:B------:R-:W-:-:S04]  /*1770*/  IADD3 R3, PT, PT, R14, R3, RZ ;  /* 0x000000030e037210 */ /* 0x000fc80007ffe0ff */
[----:B------:R-:W-:Y:S01]  /*1780*/  LOP3.LUT R2, R3, R2, RZ, 0xfc, !PT ;  /* 0x0000000203027212 */ /* 0x000fe200078efcff */
[----:B------:R-:W-:Y:S06]  /*1790*/  BRA `(.L_x_23) ;  /* 0x0000000000107947 */ /* 0x000fec0003800000 */
.L_x_22:
[----:B------:R-:W-:-:S04]  /*17a0*/  LOP3.LUT R2, R2, 0x80000000, RZ, 0xc0, !PT ;  /* 0x8000000002027812 */ /* 0x000fc800078ec0ff */
[----:B------:R-:W-:Y:S01]  /*17b0*/  LOP3.LUT R2, R2, 0x7f800000, RZ, 0xfc, !PT ;  /* 0x7f80000002027812 */ /* 0x000fe200078efcff */
[----:B------:R-:W-:Y:S06]  /*17c0*/  BRA `(.L_x_23) ;  /* 0x0000000000047947 */ /* 0x000fec0003800000 */
.L_x_21:
[----:B------:R-:W-:-:S07]  /*17d0*/  LEA R2, R12, R2, 0x17 ;  /* 0x000000020c027211 */ /* 0x000fce00078eb8ff */
.L_x_23:
[----:B------:R-:W-:Y:S05]  /*17e0*/  BSYNC.RECONVERGENT B2 ;  /* 0x0000000000027941 */ /* 0x000fea0003800200 */
.L_x_20:
[----:B------:R-:W-:Y:S05]  /*17f0*/  BRA `(.L_x_24) ;  /* 0x0000000000207947 */ /* 0x000fea0003800000 */
.L_x_19:
[----:B------:R-:W-:-:S04]  /*1800*/  LOP3.LUT R2, R3, 0x80000000, R2, 0x48, !PT ;  /* 0x8000000003027812 */ /* 0x000fc800078e4802 */
[----:B------:R-:W-:Y:S01]  /*1810*/  LOP3.LUT R2, R2, 0x7f800000, RZ, 0xfc, !PT ;  /* 0x7f80000002027812 */ /* 0x000fe200078efcff */
[----:B------:R-:W-:Y:S06]  /*1820*/  BRA `(.L_x_24) ;  /* 0x0000000000147947 */ /* 0x000fec0003800000 */
.L_x_18:
[----:B------:R-:W-:Y:S01]  /*1830*/  LOP3.LUT R2, R3, 0x80000000, R2, 0x48, !PT ;  /* 0x8000000003027812 */ /* 0x000fe200078e4802 */
[----:B------:R-:W-:Y:S06]  /*1840*/  BRA `(.L_x_24) ;  /* 0x00000000000c7947 */ /* 0x000fec0003800000 */
.L_x_17:
[----:B------:R-:W0:Y:S01]  /*1850*/  MUFU.RSQ R2, -QNAN ;  /* 0xffc0000000027908 */ /* 0x000e220000001400 */
[----:B------:R-:W-:Y:S05]  /*1860*/  BRA `(.L_x_24) ;  /* 0x0000000000047947 */ /* 0x000fea0003800000 */
.L_x_16:
[----:B------:R-:W-:-:S07]  /*1870*/  FADD.FTZ R2, R2, R3 ;  /* 0x0000000302027221 */ /* 0x000fce0000010000 */
.L_x_24:
[----:B------:R-:W-:Y:S05]  /*1880*/  BSYNC.RECONVERGENT B1 ;  /* 0x0000000000017941 */ /* 0x000fea0003800200 */
.L_x_14:
[----:B------:R-:W-:-:S04]  /*1890*/  HFMA2 R11, -RZ, RZ, 0, 0 ;  /* 0x00000000ff0b7431 */ /* 0x000fc800000001ff */
[----:B0-----:R-:W-:Y:S05]  /*18a0*/  RET.REL.NODEC R10 `(_Z18adam_update_kernelPfS_S_S_iffffi) ;  /* 0xffffffe40ad47950 */ /* 0x001fea0003c3ffff */
.L_x_25:
[----:B------:R-:W-:-:S00]  /*18b0*/  BRA `(.L_x_25) ;  /* 0xfffffffc00fc7947 */ /* 0x000fc0000383ffff */
[----:B------:R-:W-:-:S00]  /*18c0*/  NOP ;  /* 0x0000000000007918 */ /* 0x000fc00000000000 */
        /* <DEDUP_REMOVED lines=11> */
.L_x_68:


//--------------------- .text._Z16transpose_kernelPKfPfii --------------------------
	.section	.text._Z16transpose_kernelPKfPfii,"ax",@progbits
	.align	128
        .global         _Z16transpose_kernelPKfPfii
        .type           _Z16transpose_kernelPKfPfii,@function
        .size           _Z16transpose_kernelPKfPfii,(.L_x_72 - _Z16transpose_kernelPKfPfii)
        .other          _Z16transpose_kernelPKfPfii,@"STO_CUDA_ENTRY STV_DEFAULT"
_Z16transpose_kernelPKfPfii:
.text._Z16transpose_kernelPKfPfii:
[----:B------:R-:W-:Y:S01]  /*0000*/  LDC R1, c[0x0][0x37c] ;  /* 0x0000df00ff017b82 */ /* 0x000fe20000000800 */
[----:B------:R-:W0:Y:S07]  /*0010*/  S2R R2, SR_TID.Y ;  /* 0x0000000000027919 */ /* 0x000e2e0000002200 */
[----:B------:R-:W1:Y:S01]  /*0020*/  LDC R0, c[0x0][0x360] ;  /* 0x0000d800ff007b82 */ /* 0x000e620000000800 */
[----:B------:R-:W2:Y:S01]  /*0030*/  LDCU.64 UR6, c[0x0][0x390] ;  /* 0x00007200ff0677ac */ /* 0x000ea20008000a00 */
[----:B------:R-:W1:Y:S06]  /*0040*/  S2R R3, SR_TID.X ;  /* 0x0000000000037919 */ /* 0x000e6c0000002100 */
[----:B------:R-:W0:Y:S08]  /*0050*/  S2UR UR5, SR_CTAID.Y ;  /* 0x00000000000579c3 */ /* 0x000e300000002600 */
[----:B------:R-:W0:Y:S08]  /*0060*/  LDC R7, c[0x0][0x364] ;  /* 0x0000d900ff077b82 */ /* 0x000e300000000800 */
[----:B------:R-:W1:Y:S01]  /*0070*/  S2UR UR4, SR_CTAID.X ;  /* 0x00000000000479c3 */ /* 0x000e620000002500 */
[----:B0-----:R-:W-:-:S05]  /*0080*/  IMAD R7, R7, UR5, R2 ;  /* 0x0000000507077c24 */ /* 0x001fca000f8e0202 */
[----:B--2---:R-:W-:Y:S01]  /*0090*/  ISETP.GE.AND P0, PT, R7, UR6, PT ;  /* 0x0000000607007c0c */ /* 0x004fe2000bf06270 */
[----:B-1----:R-:W-:-:S05]  /*00a0*/  IMAD R0, R0, UR4, R3 ;  /* 0x0000000400007c24 */ /* 0x002fca000f8e0203 */
[----:B------:R-:W-:-:S13]  /*00b0*/  ISETP.GE.OR P0, PT, R0, UR7, P0 ;  /* 0x0000000700007c0c */ /* 0x000fda0008706670 */
[----:B------:R-:W-:Y:S05]  /*00c0*/  @P0 EXIT ;  /* 0x000000000000094d */ /* 0x000fea0003800000 */
[----:B------:R-:W0:Y:S01]  /*00d0*/  LDC.64 R2, c[0x0][0x380] ;  /* 0x0000e000ff027b82 */ /* 0x000e220000000a00 */
[----:B------:R-:W1:Y:S01]  /*00e0*/  LDCU.64 UR4, c[0x0][0x358] ;  /* 0x00006b00ff0477ac */ /* 0x000e620008000a00 */
[----:B------:R-:W-:-:S04]  /*00f0*/  IMAD R5, R7, UR7, R0 ;  /* 0x0000000707057c24 */ /* 0x000fc8000f8e0200 */
[----:B0-----:R-:W-:Y:S02]  /*0100*/  IMAD.WIDE R2, R5, 0x4, R2 ;  /* 0x0000000405027825 */ /* 0x001fe400078e0202 */
[----:B------:R-:W0:Y:S04]  /*0110*/  LDC.64 R4, c[0x0][0x388] ;  /* 0x0000e200ff047b82 */ /* 0x000e280000000a00 */
[----:B-1----:R-:W2:Y:S01]  /*0120*/  LDG.E R3, desc[UR4][R2.64] ;  /* 0x0000000402037981 */ /* 0x002ea2000c1e1900 */
[----:B------:R-:W-:-:S04]  /*0130*/  IMAD R7, R0, UR6, R7 ;  /* 0x0000000600077c24 */ /* 0x000fc8000f8e0207 */
[----:B0-----:R-:W-:-:S05]  /*0140*/  IMAD.WIDE R4, R7, 0x4, R4 ;  /* 0x0000000407047825 */ /* 0x001fca00078e0204 */
[----:B--2---:R-:W-:Y:S01]  /*0150*/  STG.E desc[UR4][R4.64], R3 ;  /* 0x0000000304007986 */ /* 0x004fe2000c101904 */
[----:B------:R-:W-:Y:S05]  /*0160*/  EXIT ;  /* 0x000000000000794d */ /* 0x000fea0003800000 */
.L_x_26:
        /* <DEDUP_REMOVED lines=9> */
.L_x_72:


//--------------------- .text._Z36binary_cross_entropy_gradient_kernelPKfS0_Pfi --------------------------
	.section	.text._Z36binary_cross_entropy_gradient_kernelPKfS0_Pfi,"ax",@progbits
	.align	128
        .global         _Z36binary_cross_entropy_gradient_kernelPKfS0_Pfi
        .type           _Z36binary_cross_entropy_gradient_kernelPKfS0_Pfi,@function
        .size           _Z36binary_cross_entropy_gradient_kernelPKfS0_Pfi,(.L_x_69 - _Z36binary_cross_entropy_gradient_kernelPKfS0_Pfi)
        .other          _Z36binary_cross_entropy_gradient_kernelPKfS0_Pfi,@"STO_CUDA_ENTRY STV_DEFAULT"
_Z36binary_cross_entropy_gradient_kernelPKfS0_Pfi:
.text._Z36binary_cross_entropy_gradient_kernelPKfS0_Pfi:
        /* <DEDUP_REMOVED lines=10> */
[----:B------:R-:W2:Y:S01]  /*00a0*/  LDC.64 R6, c[0x0][0x388] ;  /* 0x0000e200ff067b82 */ /* 0x000ea20000000a00 */
[----:B0-----:R-:W-:-:S06]  /*00b0*/  IMAD.WIDE R4, R2, 0x4, R4 ;  /* 0x0000000402047825 */ /* 0x001fcc00078e0204 */
[----:B-1----:R-:W3:Y:S01]  /*00c0*/  LDG.E R4, desc[UR4][R4.64] ;  /* 0x0000000404047981 */ /* 0x002ee2000c1e1900 */
[----:B--2---:R-:W-:-:S06]  /*00d0*/  IMAD.WIDE R6, R2, 0x4, R6 ;  /* 0x0000000402067825 */ /* 0x004fcc00078e0206 */
[----:B------:R-:W2:Y:S01]  /*00e0*/  LDG.E R7, desc[UR4][R6.64] ;  /* 0x0000000406077981 */ /* 0x000ea2000c1e1900 */
[----:B------:R-:W-:Y:S01]  /*00f0*/  BSSY.RECONVERGENT B0, `(.L_x_27) ;  /* 0x0000011000007945 */ /* 0x000fe20003800200 */
[----:B---3--:R-:W-:-:S04]  /*0100*/  FMNMX R0, R4, 0.99999988079071044922, PT ;  /* 0x3f7ffffe04007809 */ /* 0x008fc80003800000 */
[----:B------:R-:W-:-:S05]  /*0110*/  FMNMX R0, R0, 1.0000000116860974231e-07, !PT ;  /* 0x33d6bf9500007809 */ /* 0x000fca0007800000 */
[----:B------:R-:W-:-:S04]  /*0120*/  FADD R3, -R0, 1 ;  /* 0x3f80000000037421 */ /* 0x000fc80000000100 */
[C---:B------:R-:W-:Y:S01]  /*0130*/  FMUL R3, R0.reuse, R3 ;  /* 0x0000000300037220 */ /* 0x040fe20000400000 */
[----:B--2---:R-:W-:-:S03]  /*0140*/  FADD R0, R0, -R7 ;  /* 0x8000000700007221 */ /* 0x004fc60000000000 */
        /* <DEDUP_REMOVED lines=8> */
[----:B------:R-:W-:-:S07]  /*01d0*/  MOV R4, 0x1f0 ;  /* 0x000001f000047802 */ /* 0x000fce0000000f00 */
[----:B------:R-:W-:Y:S05]  /*01e0*/  CALL.REL.NOINC `($__internal_2_$__cuda_sm3x_div_rn_noftz_f32_slowpath) ;  /* 0x0000000000187944 */ /* 0x000fea0003c00000 */
[----:B------:R-:W-:-:S07]  /*01f0*/  IMAD.MOV.U32 R9, RZ, RZ, R0 ;  /* 0x000000ffff097224 */ /* 0x000fce00078e0000 */
.L_x_28:
[----:B------:R-:W-:Y:S05]  /*0200*/  BSYNC.RECONVERGENT B0 ;  /* 0x0000000000007941 */ /* 0x000fea0003800200 */
.L_x_27:
[----:B------:R-:W0:Y:S02]  /*0210*/  LDC.64 R4, c[0x0][0x390] ;  /* 0x0000e400ff047b82 */ /* 0x000e240000000a00 */
[----:B0-----:R-:W-:-:S05]  /*0220*/  IMAD.WIDE R2, R2, 0x4, R4 ;  /* 0x0000000402027825 */ /* 0x001fca00078e0204 */
[----:B------:R-:W-:Y:S01]  /*0230*/  STG.E desc[UR4][R2.64], R9 ;  /* 0x0000000902007986 */ /* 0x000fe2000c101904 */
[----:B------:R-:W-:Y:S05]  /*0240*/  EXIT ;  /* 0x000000000000794d */ /* 0x000fea0003800000 */
        .weak           $__internal_2_$__cuda_sm3x_div_rn_noftz_f32_slowpath
        .type           $__internal_2_$__cuda_sm3x_div_rn_noftz_f32_slowpath,@function
        .size           $__internal_2_$__cuda_sm3x_div_rn_noftz_f32_slowpath,(.L_x_69 - $__internal_2_$__cuda_sm3x_div_rn_noftz_f32_slowpath)
$__internal_2_$__cuda_sm3x_div_rn_noftz_f32_slowpath:
[--C-:B------:R-:W-:Y:S01]  /*0250*/  SHF.R.U32.HI R6, RZ, 0x17, R3.reuse ;  /* 0x00000017ff067819 */ /* 0x100fe20000011603 */
[----:B------:R-:W-:Y:S01]  /*0260*/  BSSY.RECONVERGENT B1, `(.L_x_29) ;  /* 0x0000064000017945 */ /* 0x000fe20003800200 */
[--C-:B------:R-:W-:Y:S01]  /*0270*/  SHF.R.U32.HI R5, RZ, 0x17, R0.reuse ;  /* 0x00000017ff057819 */ /* 0x100fe20000011600 */
[----:B------:R-:W-:Y:S01]  /*0280*/  IMAD.MOV.U32 R7, RZ, RZ, R0 ;  /* 0x000000ffff077224 */ /* 0x000fe200078e0000 */
[----:B------:R-:W-:Y:S01]  /*0290*/  LOP3.LUT R6, R6, 0xff, RZ, 0xc0, !PT ;  /* 0x000000ff06067812 */ /* 0x000fe200078ec0ff */
[----:B------:R-:W-:Y:S01]  /*02a0*/  IMAD.MOV.U32 R8, RZ, RZ, R3 ;  /* 0x000000ffff087224 */ /* 0x000fe200078e0003 */
[----:B------:R-:W-:-:S03]  /*02b0*/  LOP3.LUT R5, R5, 0xff, RZ, 0xc0, !PT ;  /* 0x000000ff05057812 */ /* 0x000fc600078ec0ff */
[----:B------:R-:W-:Y:S02]  /*02c0*/  VIADD R11, R6, 0xffffffff ;  /* 0xffffffff060b7836 */ /* 0x000fe40000000000 */
[----:B------:R-:W-:-:S03]  /*02d0*/  VIADD R10, R5, 0xffffffff ;  /* 0xffffffff050a7836 */ /* 0x000fc60000000000 */
[----:B------:R-:W-:-:S04]  /*02e0*/  ISETP.GT.U32.AND P0, PT, R11, 0xfd, PT ;  /* 0x000000fd0b00780c */ /* 0x000fc80003f04070 */
[----:B------:R-:W-:-:S13]  /*02f0*/  ISETP.GT.U32.OR P0, PT, R10, 0xfd, P0 ;  /* 0x000000fd0a00780c */ /* 0x000fda0000704470 */
[----:B------:R-:W-:Y:S01]  /*0300*/  @!P0 IMAD.MOV.U32 R9, RZ, RZ, RZ ;  /* 0x000000ffff098224 */ /* 0x000fe200078e00ff */
        /* <DEDUP_REMOVED lines=19> */
[----:B------:R-:W-:Y:S02]  /*0440*/  @P0 IMAD.MOV.U32 R9, RZ, RZ, RZ ;  /* 0x000000ffff090224 */ /* 0x000fe400078e00ff */
[----:B------:R-:W-:Y:S01]  /*0450*/  @!P0 FFMA R7, R0, 1.84467440737095516160e+19, RZ ;  /* 0x5f80000000078823 */ /* 0x000fe200000000ff */
[----:B------:R-:W-:Y:S02]  /*0460*/  @!P0 IMAD.MOV.U32 R9, RZ, RZ, -0x40 ;  /* 0xffffffc0ff098424 */ /* 0x000fe400078e00ff */
[----:B------:R-:W-:Y:S02]  /*0470*/  @!P1 FFMA R8, R3, 1.84467440737095516160e+19, RZ ;  /* 0x5f80000003089823 */ /* 0x000fe400000000ff */
[----:B------:R-:W-:-:S07]  /*0480*/  @!P1 VIADD R9, R9, 0x40 ;  /* 0x0000004009099836 */ /* 0x000fce0000000000 */
.L_x_30:
[----:B------:R-:W-:Y:S01]  /*0490*/  LEA R3, R6, 0xc0800000, 0x17 ;  /* 0xc080000006037811 */ /* 0x000fe200078eb8ff */
[----:B------:R-:W-:Y:S01]  /*04a0*/  VIADD R5, R5, 0xffffff81 ;  /* 0xffffff8105057836 */ /* 0x000fe20000000000 */
[----:B------:R-:W-:Y:S03]  /*04b0*/  BSSY.RECONVERGENT B2, `(.L_x_35) ;  /* 0x0000035000027945 */ /* 0x000fe60003800200 */
[----:B------:R-:W-:Y:S01]  /*04c0*/  IMAD.IADD R3, R8, 0x1, -R3 ;  /* 0x0000000108037824 */ /* 0x000fe200078e0a03 */
[C---:B------:R-:W-:Y:S01]  /*04d0*/  IADD3 R6, PT, PT, R5.reuse, 0x7f, -R6 ;  /* 0x0000007f05067810 */ /* 0x040fe20007ffe806 */
[----:B------:R-:W-:Y:S02]  /*04e0*/  IMAD R0, R5, -0x800000, R7 ;  /* 0xff80000005007824 */ /* 0x000fe400078e0207 */
[----:B------:R-:W0:Y:S01]  /*04f0*/  MUFU.RCP R8, R3 ;  /* 0x0000000300087308 */ /* 0x000e220000001000 */
[----:B------:R-:W-:Y:S01]  /*0500*/  FADD.FTZ R11, -R3, -RZ ;  /* 0x800000ff030b7221 */ /* 0x000fe20000010100 */
[----:B------:R-:W-:-:S03]  /*0510*/  IMAD.IADD R6, R6, 0x1, R9 ;  /* 0x0000000106067824 */ /* 0x000fc600078e0209 */
[----:B0-----:R-:W-:-:S04]  /*0520*/  FFMA R13, R8, R11, 1 ;  /* 0x3f800000080d7423 */ /* 0x001fc8000000000b */
[----:B------:R-:W-:-:S04]  /*0530*/  FFMA R10, R8, R13, R8 ;  /* 0x0000000d080a7223 */ /* 0x000fc80000000008 */
[----:B------:R-:W-:-:S04]  /*0540*/  FFMA R7, R0, R10, RZ ;  /* 0x0000000a00077223 */ /* 0x000fc800000000ff */
[----:B------:R-:W-:-:S04]  /*0550*/  FFMA R8, R11, R7, R0 ;  /* 0x000000070b087223 */ /* 0x000fc80000000000 */
[----:B------:R-:W-:-:S04]  /*0560*/  FFMA R7, R10, R8, R7 ;  /* 0x000000080a077223 */ /* 0x000fc80000000007 */
[----:B------:R-:W-:-:S04]  /*0570*/  FFMA R8, R11, R7, R0 ;  /* 0x000000070b087223 */ /* 0x000fc80000000000 */
[----:B------:R-:W-:-:S05]  /*0580*/  FFMA R0, R10, R8, R7 ;  /* 0x000000080a007223 */ /* 0x000fca0000000007 */
[----:B------:R-:W-:-:S04]  /*0590*/  SHF.R.U32.HI R3, RZ, 0x17, R0 ;  /* 0x00000017ff037819 */ /* 0x000fc80000011600 */
[----:B------:R-:W-:-:S05]  /*05a0*/  LOP3.LUT R3, R3, 0xff, RZ, 0xc0, !PT ;  /* 0x000000ff03037812 */ /* 0x000fca00078ec0ff */
[----:B------:R-:W-:-:S04]  /*05b0*/  IMAD.IADD R9, R3, 0x1, R6 ;  /* 0x0000000103097824 */ /* 0x000fc800078e0206 */
[----:B------:R-:W-:-:S05]  /*05c0*/  VIADD R3, R9, 0xffffffff ;  /* 0xffffffff09037836 */ /* 0x000fca0000000000 */
        /* <DEDUP_REMOVED lines=15> */
[----:B------:R-:W-:Y:S02]  /*06c0*/  VIADD R8, R9, 0x20 ;  /* 0x0000002009087836 */ /* 0x000fe40000000000 */
[----:B------:R-:W-:Y:S01]  /*06d0*/  LOP3.LUT R5, R5, 0x800000, RZ, 0xfc, !PT ;  /* 0x0080000005057812 */ /* 0x000fe200078efcff */
[----:B------:R-:W-:Y:S01]  /*06e0*/  IMAD.MOV R7, RZ, RZ, -R9 ;  /* 0x000000ffff077224 */ /* 0x000fe200078e0a09 */
[----:B------:R-:W-:-:S02]  /*06f0*/  FSETP.NEU.FTZ.AND P0, PT, R3, R6, PT ;  /* 0x000000060300720b */ /* 0x000fc40003f1d000 */
[----:B------:R-:W-:Y:S02]  /*0700*/  SHF.L.U32 R8, R5, R8, RZ ;  /* 0x0000000805087219 */ /* 0x000fe400000006ff */
[----:B------:R-:W-:Y:S02]  /*0710*/  SEL R6, R7, RZ, P2 ;  /* 0x000000ff07067207 */ /* 0x000fe40001000000 */
[----:B------:R-:W-:Y:S02]  /*0720*/  ISETP.NE.AND P1, PT, R8, RZ, P1 ;  /* 0x000000ff0800720c */ /* 0x000fe40000f25270 */
[----:B------:R-:W-:Y:S02]  /*0730*/  SHF.R.U32.HI R6, RZ, R6, R5 ;  /* 0x00000006ff067219 */ /* 0x000fe40000011605 */
[----:B------:R-:W-:Y:S02]  /*0740*/  PLOP3.LUT P0, PT, P0, P1, PT, 0xf8, 0x8f ;  /* 0x00000000008f781c */ /* 0x000fe40000703f70 */
[----:B------:R-:W-:-:S02]  /*0750*/  SHF.R.U32.HI R8, RZ, 0x1, R6 ;  /* 0x00000001ff087819 */ /* 0x000fc40000011606 */
[----:B------:R-:W-:-:S04]  /*0760*/  SEL R3, RZ, 0x1, !P0 ;  /* 0x00000001ff037807 */ /* 0x000fc80004000000 */
[----:B------:R-:W-:-:S04]  /*0770*/  LOP3.LUT R3, R3, 0x1, R8, 0xf8, !PT ;  /* 0x0000000103037812 */ /* 0x000fc800078ef808 */
[----:B------:R-:W-:-:S05]  /*0780*/  LOP3.LUT R3, R3, R6, RZ, 0xc0, !PT ;  /* 0x0000000603037212 */ /* 0x000fca00078ec0ff */
[----:B------:R-:W-:-:S05]  /*0790*/  IMAD.IADD R3, R8, 0x1, R3 ;  /* 0x0000000108037824 */ /* 0x000fca00078e0203 */
[----:B------:R-:W-:Y:S01]  /*07a0*/  LOP3.LUT R0, R3, R0, RZ, 0xfc, !PT ;  /* 0x0000000003007212 */ /* 0x000fe200078efcff */
[----:B------:R-:W-:Y:S06]  /*07b0*/  BRA `(.L_x_38) ;  /* 0x0000000000107947 */ /* 0x000fec0003800000 */
.L_x_37:
[----:B------:R-:W-:-:S04]  /*07c0*/  LOP3.LUT R0, R0, 0x80000000, RZ, 0xc0, !PT ;  /* 0x8000000000007812 */ /* 0x000fc800078ec0ff */
[----:B------:R-:W-:Y:S01]  /*07d0*/  LOP3.LUT R0, R0, 0x7f800000, RZ, 0xfc, !PT ;  /* 0x7f80000000007812 */ /* 0x000fe200078efcff */
[----:B------:R-:W-:Y:S06]  /*07e0*/  BRA `(.L_x_38) ;  /* 0x0000000000047947 */ /* 0x000fec0003800000 */
.L_x_36:
[----:B------:R-:W-:-:S07]  /*07f0*/  IMAD R0, R6, 0x800000, R0 ;  /* 0x0080000006007824 */ /* 0x000fce00078e0200 */
.L_x_38:
[----:B------:R-:W-:Y:S05]  /*0800*/  BSYNC.RECONVERGENT B2 ;  /* 0x0000000000027941 */ /* 0x000fea0003800200 */
.L_x_35:
[----:B------:R-:W-:Y:S05]  /*0810*/  BRA `(.L_x_39) ;  /* 0x0000000000207947 */ /* 0x000fea0003800000 */
.L_x_34:
[----:B------:R-:W-:-:S04]  /*0820*/  LOP3.LUT R0, R8, 0x80000000, R7, 0x48, !PT ;  /* 0x8000000008007812 */ /* 0x000fc800078e4807 */
[----:B------:R-:W-:Y:S01]  /*0830*/  LOP3.LUT R0, R0, 0x7f800000, RZ, 0xfc, !PT ;  /* 0x7f80000000007812 */ /* 0x000fe200078efcff */
[----:B------:R-:W-:Y:S06]  /*0840*/  BRA `(.L_x_39) ;  /* 0x0000000000147947 */ /* 0x000fec0003800000 */
.L_x_33:
[----:B------:R-:W-:Y:S01]  /*0850*/  LOP3.LUT R0, R8, 0x80000000, R7, 0x48, !PT ;  /* 0x8000000008007812 */ /* 0x000fe200078e4807 */
[----:B------:R-:W-:Y:S06]  /*0860*/  BRA `(.L_x_39) ;  /* 0x00000000000c7947 */ /* 0x000fec0003800000 */
.L_x_32:
[----:B------:R-:W0:Y:S01]  /*0870*/  MUFU.RSQ R0, -QNAN ;  /* 0xffc0000000007908 */ /* 0x000e220000001400 */
[----:B------:R-:W-:Y:S05]  /*0880*/  BRA `(.L_x_39) ;  /* 0x0000000000047947 */ /* 0x000fea0003800000 */
.L_x_31:
[----:B------:R-:W-:-:S07]  /*0890*/  FADD.FTZ R0, R0, R3 ;  /* 0x0000000300007221 */ /* 0x000fce0000010000 */
.L_x_39:
[----:B------:R-:W-:Y:S05]  /*08a0*/  BSYNC.RECONVERGENT B1 ;  /* 0x0000000000017941 */ /* 0x000fea0003800200 */
.L_x_29:
[----:B------:R-:W-:-:S04]  /*08b0*/  IMAD.MOV.U32 R5, RZ, RZ, 0x0 ;  /* 0x00000000ff057424 */ /* 0x000fc800078e00ff */
[----:B0-----:R-:W-:Y:S05]  /*08c0*/  RET.REL.NODEC R4 `(_Z36binary_cross_entropy_gradient_kernelPKfS0_Pfi) ;  /* 0xfffffff404cc7950 */ /* 0x001fea0003c3ffff */
.L_x_40:
        /* <DEDUP_REMOVED lines=11> */
.L_x_69:


//--------------------- .text._Z27binary_cross_entropy_kernelPKfS0_Pfi --------------------------
	.section	.text._Z27binary_cross_entropy_kernelPKfS0_Pfi,"ax",@progbits
	.align	128
        .global         _Z27binary_cross_entropy_kernelPKfS0_Pfi
        .type           _Z27binary_cross_entropy_kernelPKfS0_Pfi,@function
        .size           _Z27binary_cross_entropy_kernelPKfS0_Pfi,(.L_x_74 - _Z27binary_cross_entropy_kernelPKfS0_Pfi)
        .other          _Z27binary_cross_entropy_kernelPKfS0_Pfi,@"STO_CUDA_ENTRY STV_DEFAULT"
_Z27binary_cross_entropy_kernelPKfS0_Pfi:
.text._Z27binary_cross_entropy_kernelPKfS0_Pfi:
        /* <DEDUP_REMOVED lines=13> */
[----:B--2---:R-:W-:-:S05]  /*00d0*/  IMAD.WIDE R8, R2, 0x4, R8 ;  /* 0x0000000402087825 */ /* 0x004fca00078e0208 */
[----:B------:R0:W2:Y:S01]  /*00e0*/  LDG.E R3, desc[UR4][R8.64] ;  /* 0x0000000408037981 */ /* 0x0000a2000c1e1900 */
[----:B------:R-:W-:Y:S01]  /*00f0*/  HFMA2 R13, -RZ, RZ, 1.5048828125, 33.21875 ;  /* 0x3e055027ff0d7431 */ /* 0x000fe200000001ff */
[----:B---3--:R-:W-:-:S04]  /*0100*/  FMNMX R4, R6, 0.99999988079071044922, PT ;  /* 0x3f7ffffe06047809 */ /* 0x008fc80003800000 */
[----:B------:R-:W-:-:S04]  /*0110*/  FMNMX R4, R4, 1.0000000116860974231e-07, !PT ;  /* 0x33d6bf9504047809 */ /* 0x000fc80007800000 */
[C---:B------:R-:W-:Y:S01]  /*0120*/  IADD3 R7, PT, PT, R4.reuse, -0x3f2aaaab, RZ ;  /* 0xc0d5555504077810 */ /* 0x040fe20007ffe0ff */
[----:B------:R-:W-:-:S03]  /*0130*/  FADD R5, -R4, 1 ;  /* 0x3f80000004057421 */ /* 0x000fc60000000100 */
[----:B------:R-:W-:Y:S02]  /*0140*/  LOP3.LUT R7, R7, 0xff800000, RZ, 0xc0, !PT ;  /* 0xff80000007077812 */ /* 0x000fe400078ec0ff */
[----:B------:R-:W-:Y:S02]  /*0150*/  FSETP.GEU.AND P0, PT, R5, 1.175494350822287508e-38, PT ;  /* 0x008000000500780b */ /* 0x000fe40003f0e000 */
[----:B------:R-:W-:-:S05]  /*0160*/  IADD3 R6, PT, PT, R4, -R7, RZ ;  /* 0x8000000704067210 */ /* 0x000fca0007ffe0ff */
[----:B------:R-:W-:-:S06]  /*0170*/  FADD R6, R6, -1 ;  /* 0xbf80000006067421 */ /* 0x000fcc0000000000 */
[----:B------:R-:W-:-:S05]  /*0180*/  @!P0 FMUL R5, R5, 8388608 ;  /* 0x4b00000005058820 */ /* 0x000fca0000400000 */
[C---:B------:R-:W-:Y:S02]  /*0190*/  IADD3 R0, PT, PT, R5.reuse, -0x3f2aaaab, RZ ;  /* 0xc0d5555505007810 */ /* 0x040fe40007ffe0ff */
[----:B------:R-:W-:Y:S02]  /*01a0*/  ISETP.GT.U32.AND P1, PT, R5, 0x7f7fffff, PT ;  /* 0x7f7fffff0500780c */ /* 0x000fe40003f24070 */
[----:B------:R-:W-:-:S04]  /*01b0*/  LOP3.LUT R10, R0, 0xff800000, RZ, 0xc0, !PT ;  /* 0xff800000000a7812 */ /* 0x000fc800078ec0ff */
[----:B------:R-:W-:-:S05]  /*01c0*/  IADD3 R0, PT, PT, R5, -R10, RZ ;  /* 0x8000000a05007210 */ /* 0x000fca0007ffe0ff */
[----:B0-----:R-:W-:Y:S01]  /*01d0*/  FADD R8, R0, -1 ;  /* 0xbf80000000087421 */ /* 0x001fe20000000000 */
[----:B------:R-:W-:Y:S02]  /*01e0*/  FSEL R0, RZ, -23, P0 ;  /* 0xc1b80000ff007808 */ /* 0x000fe40000000000 */
[----:B------:R-:W-:Y:S01]  /*01f0*/  ISETP.GT.U32.AND P0, PT, R4, 0x7f7fffff, PT ;  /* 0x7f7fffff0400780c */ /* 0x000fe20003f04070 */
[----:B------:R-:W-:-:S04]  /*0200*/  FFMA R9, R8, -R13, 0.14084610342979431152 ;  /* 0x3e1039f608097423 */ /* 0x000fc8000000080d */
[----:B------:R-:W-:-:S04]  /*0210*/  FFMA R9, R8, R9, -0.12148627638816833496 ;  /* 0xbdf8cdcc08097423 */ /* 0x000fc80000000009 */
[----:B------:R-:W-:-:S04]  /*0220*/  FFMA R9, R8, R9, 0.13980610668659210205 ;  /* 0x3e0f295508097423 */ /* 0x000fc80000000009 */
[----:B------:R-:W-:Y:S01]  /*0230*/  FFMA R11, R8, R9, -0.16684235632419586182 ;  /* 0xbe2ad8b9080b7423 */ /* 0x000fe20000000009 */
[----:B------:R-:W-:-:S03]  /*0240*/  FFMA R9, R6, -R13, 0.14084610342979431152 ;  /* 0x3e1039f606097423 */ /* 0x000fc6000000080d */
[----:B------:R-:W-:Y:S01]  /*0250*/  FFMA R11, R8, R11, 0.20012299716472625732 ;  /* 0x3e4ced0b080b7423 */ /* 0x000fe2000000000b */
[----:B------:R-:W-:-:S03]  /*0260*/  FFMA R9, R6, R9, -0.12148627638816833496 ;  /* 0xbdf8cdcc06097423 */ /* 0x000fc60000000009 */
[----:B------:R-:W-:Y:S01]  /*0270*/  FFMA R11, R8, R11, -0.24999669194221496582 ;  /* 0xbe7fff22080b7423 */ /* 0x000fe2000000000b */
[----:B------:R-:W-:-:S03]  /*0280*/  FFMA R9, R6, R9, 0.13980610668659210205 ;  /* 0x3e0f295506097423 */ /* 0x000fc60000000009 */
[----:B------:R-:W-:Y:S01]  /*0290*/  FFMA R11, R8, R11, 0.33333182334899902344 ;  /* 0x3eaaaa78080b7423 */ /* 0x000fe2000000000b */
[----:B------:R-:W-:-:S03]  /*02a0*/  FFMA R9, R6, R9, -0.16684235632419586182 ;  /* 0xbe2ad8b906097423 */ /* 0x000fc60000000009 */
[----:B------:R-:W-:Y:S01]  /*02b0*/  FFMA R13, R8, R11, -0.5 ;  /* 0xbf000000080d7423 */ /* 0x000fe2000000000b */
[----:B------:R-:W-:Y:S01]  /*02c0*/  FFMA R9, R6, R9, 0.20012299716472625732 ;  /* 0x3e4ced0b06097423 */ /* 0x000fe20000000009 */
[----:B------:R-:W-:Y:S02]  /*02d0*/  I2FP.F32.S32 R11, R10 ;  /* 0x0000000a000b7245 */ /* 0x000fe40000201400 */
[----:B------:R-:W-:Y:S01]  /*02e0*/  FMUL R13, R8, R13 ;  /* 0x0000000d080d7220 */ /* 0x000fe20000400000 */
[----:B------:R-:W-:Y:S02]  /*02f0*/  FFMA R9, R6, R9, -0.24999669194221496582 ;  /* 0xbe7fff2206097423 */ /* 0x000fe40000000009 */
[----:B------:R-:W-:Y:S01]  /*0300*/  FFMA R0, R11, 1.1920928955078125e-07, R0 ;  /* 0x340000000b007823 */ /* 0x000fe20000000000 */
[----:B------:R-:W-:Y:S01]  /*0310*/  FFMA R13, R8, R13, R8 ;  /* 0x0000000d080d7223 */ /* 0x000fe20000000008 */
[----:B------:R-:W-:-:S03]  /*0320*/  FFMA R9, R6, R9, 0.33333182334899902344 ;  /* 0x3eaaaa7806097423 */ /* 0x000fc60000000009 */
[----:B------:R-:W-:Y:S01]  /*0330*/  FFMA R13, R0, 0.69314718246459960938, R13 ;  /* 0x3f317218000d7823 */ /* 0x000fe2000000000d */
[C---:B------:R-:W-:Y:S01]  /*0340*/  FFMA R11, R6.reuse, R9, -0.5 ;  /* 0xbf000000060b7423 */ /* 0x040fe20000000009 */
[----:B------:R-:W-:Y:S01]  /*0350*/  I2FP.F32.S32 R0, R7 ;  /* 0x0000000700007245 */ /* 0x000fe20000201400 */
[----:B------:R-:W0:Y:S01]  /*0360*/  LDC.64 R8, c[0x0][0x390] ;  /* 0x0000e400ff087b82 */ /* 0x000e220000000a00 */
[----:B------:R-:W-:Y:S01]  /*0370*/  MOV R7, 0x7f800000 ;  /* 0x7f80000000077802 */ /* 0x000fe20000000f00 */
[----:B------:R-:W-:Y:S02]  /*0380*/  FMUL R11, R6, R11 ;  /* 0x0000000b060b7220 */ /* 0x000fe40000400000 */
[----:B------:R-:W-:Y:S02]  /*0390*/  FFMA R0, R0, 1.1920928955078125e-07, RZ ;  /* 0x3400000000007823 */ /* 0x000fe400000000ff */
[C---:B------:R-:W-:Y:S01]  /*03a0*/  @P1 FFMA R13, R5.reuse, R7, +INF ;  /* 0x7f800000050d1423 */ /* 0x040fe20000000007 */
[----:B------:R-:W-:Y:S01]  /*03b0*/  FSETP.NEU.AND P1, PT, R5, RZ, PT ;  /* 0x000000ff0500720b */ /* 0x000fe20003f2d000 */
[----:B------:R-:W-:Y:S01]  /*03c0*/  FFMA R11, R6, R11, R6 ;  /* 0x0000000b060b7223 */ /* 0x000fe20000000006 */
[----:B--2---:R-:W-:-:S02]  /*03d0*/  FADD R5, -R3, 1 ;  /* 0x3f80000003057421 */ /* 0x004fc40000000100 */
[----:B------:R-:W-:Y:S01]  /*03e0*/  FSEL R6, R13, -INF , P1 ;  /* 0xff8000000d067808 */ /* 0x000fe20000800000 */
[----:B------:R-:W-:Y:S01]  /*03f0*/  FFMA R0, R0, 0.69314718246459960938, R11 ;  /* 0x3f31721800007823 */ /* 0x000fe2000000000b */
[----:B------:R-:W-:-:S03]  /*0400*/  @P0 FFMA R0, R4, R7, +INF ;  /* 0x7f80000004000423 */ /* 0x000fc60000000007 */
[----:B------:R-:W-:-:S04]  /*0410*/  FMUL R6, R5, R6 ;  /* 0x0000000605067220 */ /* 0x000fc80000400000 */
[----:B------:R-:W-:Y:S01]  /*0420*/  FFMA R0, R3, R0, R6 ;  /* 0x0000000003007223 */ /* 0x000fe20000000006 */
[----:B0-----:R-:W-:-:S04]  /*0430*/  IMAD.WIDE R8, R2, 0x4, R8 ;  /* 0x0000000402087825 */ /* 0x001fc800078e0208 */
[----:B------:R-:W-:-:S05]  /*0440*/  FADD R3, -R0, -RZ ;  /* 0x800000ff00037221 */ /* 0x000fca0000000100 */
[----:B------:R-:W-:Y:S01]  /*0450*/  STG.E desc[UR4][R8.64], R3 ;  /* 0x0000000308007986 */ /* 0x000fe2000c101904 */
[----:B------:R-:W-:Y:S05]  /*0460*/  EXIT ;  /* 0x000000000000794d */ /* 0x000fea0003800000 */
.L_x_41:
        /* <DEDUP_REMOVED lines=9> */
.L_x_74:


//--------------------- .text._Z20tanh_gradient_kernelPKfPfi --------------------------
	.section	.text._Z20tanh_gradient_kernelPKfPfi,"ax",@progbits
	.align	128
        .global         _Z20tanh_gradient_kernelPKfPfi
        .type           _Z20tanh_gradient_kernelPKfPfi,@function
        .size           _Z20tanh_gradient_kernelPKfPfi,(.L_x_75 - _Z20tanh_gradient_kernelPKfPfi)
        .other          _Z20tanh_gradient_kernelPKfPfi,@"STO_CUDA_ENTRY STV_DEFAULT"
_Z20tanh_gradient_kernelPKfPfi:
.text._Z20tanh_gradient_kernelPKfPfi:
        /* <DEDUP_REMOVED lines=14> */
[----:B------:R-:W2:Y:S01]  /*00e0*/  LDG.E R7, desc[UR4][R4.64] ;  /* 0x0000000404077981 */ /* 0x000ea2000c1e1900 */
[----:B---3--:R-:W-:-:S04]  /*00f0*/  FFMA R0, -R2, R2, 1 ;  /* 0x3f80000002007423 */ /* 0x008fc80000000102 */
[----:B--2---:R-:W-:-:S05]  /*0100*/  FMUL R7, R0, R7 ;  /* 0x0000000700077220 */ /* 0x004fca0000400000 */
[----:B------:R-:W-:Y:S01]  /*0110*/  STG.E desc[UR4][R4.64], R7 ;  /* 0x0000000704007986 */ /* 0x000fe2000c101904 */
[----:B------:R-:W-:Y:S05]  /*0120*/  EXIT ;  /* 0x000000000000794d */ /* 0x000fea0003800000 */
.L_x_42:
        /* <DEDUP_REMOVED lines=13> */
.L_x_75:


//--------------------- .text._Z11tanh_kernelPfi  --------------------------
	.section	.text._Z11tanh_kernelPfi,"ax",@progbits
	.align	128
        .global         _Z11tanh_kernelPfi
        .type           _Z11tanh_kernelPfi,@function
        .size           _Z11tanh_kernelPfi,(.L_x_76 - _Z11tanh_kernelPfi)
        .other          _Z11tanh_kernelPfi,@"STO_CUDA_ENTRY STV_DEFAULT"
_Z11tanh_kernelPfi:
.text._Z11tanh_kernelPfi:
        /* <DEDUP_REMOVED lines=9> */
[----:B------:R-:W1:Y:S01]  /*0090*/  LDCU.64 UR4, c[0x0][0x358] ;  /* 0x00006b00ff0477ac */ /* 0x000e620008000a00 */
[----:B0-----:R-:W-:-:S05]  /*00a0*/  IMAD.WIDE R2, R5, 0x4, R2 ;  /* 0x0000000405027825 */ /* 0x001fca00078e0202 */
[----:B-1----:R-:W2:Y:S01]  /*00b0*/  LDG.E R4, desc[UR4][R2.64] ;  /* 0x0000000402047981 */ /* 0x002ea2000c1e1900 */
[----:B------:R-:W-:Y:S01]  /*00c0*/  HFMA2 R8, -RZ, RZ, 1.125, -9232 ;  /* 0x3c80f082ff087431 */ /* 0x000fe200000001ff */
[----:B------:R-:W-:Y:S01]  /*00d0*/  MOV R6, 0x3f800000 ;  /* 0x3f80000000067802 */ /* 0x000fe20000000f00 */
[C---:B--2---:R-:W-:Y:S01]  /*00e0*/  FMUL R0, |R4|.reuse, 2.8853900432586669922 ;  /* 0x4038aa3b04007820 */ /* 0x044fe20000400200 */
[C---:B------:R-:W-:Y:S01]  /*00f0*/  FMUL R9, R4.reuse, R4 ;  /* 0x0000000404097220 */ /* 0x040fe20000400000 */
[C---:B------:R-:W-:Y:S02]  /*0100*/  FSETP.GE.AND P1, PT, |R4|.reuse, 0.60000002384185791016, PT ;  /* 0x3f19999a0400780b */ /* 0x040fe40003f26200 */
[----:B------:R-:W-:Y:S01]  /*0110*/  FSETP.GE.AND P0, PT, |R4|, 9.010913848876953125, PT ;  /* 0x41102cb40400780b */ /* 0x000fe20003f06200 */
[C---:B------:R-:W-:Y:S01]  /*0120*/  FFMA R8, R9.reuse, R8, -0.052303962409496307373 ;  /* 0xbd563cae09087423 */ /* 0x040fe20000000008 */
[----:B------:R-:W0:Y:S03]  /*0130*/  MUFU.EX2 R0, R0 ;  /* 0x0000000000007308 */ /* 0x000e260000000800 */
[----:B------:R-:W-:Y:S01]  /*0140*/  FFMA R8, R9, R8, 0.1331529766321182251 ;  /* 0x3e08594109087423 */ /* 0x000fe20000000008 */
[----:B0-----:R-:W-:-:S03]  /*0150*/  FADD R5, R0, 1 ;  /* 0x3f80000000057421 */ /* 0x001fc60000000000 */
[----:B------:R-:W-:-:S04]  /*0160*/  FFMA R0, R9, R8, -0.33332768082618713379 ;  /* 0xbeaaa9ed09007423 */ /* 0x000fc80000000008 */
[----:B------:R-:W-:Y:S01]  /*0170*/  FFMA R9, R9, R0, RZ ;  /* 0x0000000009097223 */ /* 0x000fe200000000ff */
[----:B------:R-:W0:Y:S02]  /*0180*/  MUFU.RCP R5, R5 ;  /* 0x0000000500057308 */ /* 0x000e240000001000 */
[----:B0-----:R-:W-:-:S05]  /*0190*/  FFMA R6, R5, -2, R6 ;  /* 0xc000000005067823 */ /* 0x001fca0000000006 */
[----:B------:R-:W-:-:S04]  /*01a0*/  FSEL R7, R6, 1, !P0 ;  /* 0x3f80000006077808 */ /* 0x000fc80004000000 */
[--C-:B------:R-:W-:Y:S01]  /*01b0*/  LOP3.LUT R7, R7, 0x80000000, R4.reuse, 0xb8, !PT ;  /* 0x8000000007077812 */ /* 0x100fe200078eb804 */
[----:B------:R-:W-:-:S05]  /*01c0*/  @!P1 FFMA R7, R4, R9, R4 ;  /* 0x0000000904079223 */ /* 0x000fca0000000004 */
[----:B------:R-:W-:Y:S01]  /*01d0*/  STG.E desc[UR4][R2.64], R7 ;  /* 0x0000000702007986 */ /* 0x000fe2000c101904 */
[----:B------:R-:W-:Y:S05]  /*01e0*/  EXIT ;  /* 0x000000000000794d */ /* 0x000fea0003800000 */
.L_x_43:
        /* <DEDUP_REMOVED lines=9> */
.L_x_76:


//--------------------- .text._Z23sigmoid_gradient_kernelPKfPfi --------------------------
	.section	.text._Z23sigmoid_gradient_kernelPKfPfi,"ax",@progbits
	.align	128
        .global         _Z23sigmoid_gradient_kernelPKfPfi
        .type           _Z23sigmoid_gradient_kernelPKfPfi,@function
        .size           _Z23sigmoid_gradient_kernelPKfPfi,(.L_x_77 - _Z23sigmoid_gradient_kernelPKfPfi)
        .other          _Z23sigmoid_gradient_kernelPKfPfi,@"STO_CUDA_ENTRY STV_DEFAULT"
_Z23sigmoid_gradient_kernelPKfPfi:
.text._Z23sigmoid_gradient_kernelPKfPfi:
        /* <DEDUP_REMOVED lines=15> */
[----:B---3--:R-:W-:-:S04]  /*00f0*/  FADD R7, -R2, 1 ;  /* 0x3f80000002077421 */ /* 0x008fc80000000100 */
[----:B------:R-:W-:-:S04]  /*0100*/  FMUL R7, R2, R7 ;  /* 0x0000000702077220 */ /* 0x000fc80000400000 */
[----:B--2---:R-:W-:-:S05]  /*0110*/  FMUL R7, R7, R0 ;  /* 0x0000000007077220 */ /* 0x004fca0000400000 */
[----:B------:R-:W-:Y:S01]  /*0120*/  STG.E desc[UR4][R4.64], R7 ;  /* 0x0000000704007986 */ /* 0x000fe2000c101904 */
[----:B------:R-:W-:Y:S05]  /*0130*/  EXIT ;  /* 0x000000000000794d */ /* 0x000fea0003800000 */
.L_x_44:
        /* <DEDUP_REMOVED lines=12> */
.L_x_77:


//--------------------- .text._Z14sigmoid_kernelPfi --------------------------
	.section	.text._Z14sigmoid_kernelPfi,"ax",@progbits
	.align	128
        .global         _Z14sigmoid_kernelPfi
        .type           _Z14sigmoid_kernelPfi,@function
        .size           _Z14sigmoid_kernelPfi,(.L_x_70 - _Z14sigmoid_kernelPfi)
        .other          _Z14sigmoid_kernelPfi,@"STO_CUDA_ENTRY STV_DEFAULT"
_Z14sigmoid_kernelPfi:
.text._Z14sigmoid_kernelPfi:
        /* <DEDUP_REMOVED lines=12> */
[----:B------:R-:W-:Y:S01]  /*00c0*/  IMAD.MOV.U32 R3, RZ, RZ, 0x3bbb989d ;  /* 0x3bbb989dff037424 */ /* 0x000fe200078e00ff */
[----:B------:R-:W-:Y:S01]  /*00d0*/  BSSY.RECONVERGENT B0, `(.L_x_45) ;  /* 0x0000015000007945 */ /* 0x000fe20003800200 */
[----:B------:R-:W-:Y:S02]  /*00e0*/  IMAD.MOV.U32 R7, RZ, RZ, 0x437c0000 ;  /* 0x437c0000ff077424 */ /* 0x000fe400078e00ff */
[----:B--2---:R-:W-:-:S04]  /*00f0*/  FFMA.SAT R2, R0, -R3, 0.5 ;  /* 0x3f00000000027423 */ /* 0x004fc80000002803 */
[----:B------:R-:W-:-:S04]  /*0100*/  FFMA.RM R2, R2, R7, 12582913 ;  /* 0x4b40000102027423 */ /* 0x000fc80000004007 */
[C---:B------:R-:W-:Y:S01]  /*0110*/  FADD R3, R2.reuse, -12583039 ;  /* 0xcb40007f02037421 */ /* 0x040fe20000000000 */
[----:B------:R-:W-:-:S03]  /*0120*/  SHF.L.U32 R2, R2, 0x17, RZ ;  /* 0x0000001702027819 */ /* 0x000fc600000006ff */
[----:B------:R-:W-:-:S04]  /*0130*/  FFMA R3, R0, -1.4426950216293334961, -R3 ;  /* 0xbfb8aa3b00037823 */ /* 0x000fc80000000803 */
[----:B------:R-:W-:-:S06]  /*0140*/  FFMA R3, R0, -1.925963033500011079e-08, R3 ;  /* 0xb2a5706000037823 */ /* 0x000fcc0000000003 */
[----:B------:R-:W0:Y:S02]  /*0150*/  MUFU.EX2 R3, R3 ;  /* 0x0000000300037308 */ /* 0x000e240000000800 */
[----:B0-----:R-:W-:-:S04]  /*0160*/  FFMA R0, R2, R3, 1 ;  /* 0x3f80000002007423 */ /* 0x001fc80000000003 */
[----:B------:R-:W-:-:S05]  /*0170*/  VIADD R2, R0, 0x1800000 ;  /* 0x0180000000027836 */ /* 0x000fca0000000000 */
[----:B------:R-:W-:-:S04]  /*0180*/  LOP3.LUT R2, R2, 0x7f800000, RZ, 0xc0, !PT ;  /* 0x7f80000002027812 */ /* 0x000fc800078ec0ff */
[----:B------:R-:W-:-:S13]  /*0190*/  ISETP.GT.U32.AND P0, PT, R2, 0x1ffffff, PT ;  /* 0x01ffffff0200780c */ /* 0x000fda0003f04070 */
[----:B------:R-:W-:Y:S05]  /*01a0*/  @P0 BRA `(.L_x_46) ;  /* 0x00000000000c0947 */ /* 0x000fea0003800000 */
[----:B------:R-:W-:-:S07]  /*01b0*/  MOV R6, 0x1d0 ;  /* 0x000001d000067802 */ /* 0x000fce0000000f00 */
[----:B------:R-:W-:Y:S05]  /*01c0*/  CALL.REL.NOINC `($__internal_3_$__cuda_sm20_rcp_rn_f32_slowpath) ;  /* 0x0000000000207944 */ /* 0x000fea0003c00000 */
[----:B------:R-:W-:Y:S05]  /*01d0*/  BRA `(.L_x_47) ;  /* 0x0000000000107947 */ /* 0x000fea0003800000 */
.L_x_46:
[----:B------:R-:W0:Y:S02]  /*01e0*/  MUFU.RCP R3, R0 ;  /* 0x0000000000037308 */ /* 0x000e240000001000 */
[----:B0-----:R-:W-:-:S04]  /*01f0*/  FFMA R2, R0, R3, -1 ;  /* 0xbf80000000027423 */ /* 0x001fc80000000003 */
[----:B------:R-:W-:-:S04]  /*0200*/  FADD.FTZ R2, -R2, -RZ ;  /* 0x800000ff02027221 */ /* 0x000fc80000010100 */
[----:B------:R-:W-:-:S07]  /*0210*/  FFMA R3, R3, R2, R3 ;  /* 0x0000000203037223 */ /* 0x000fce0000000003 */
.L_x_47:
[----:B------:R-:W-:Y:S05]  /*0220*/  BSYNC.RECONVERGENT B0 ;  /* 0x0000000000007941 */ /* 0x000fea0003800200 */
.L_x_45:
[----:B------:R-:W-:Y:S01]  /*0230*/  STG.E desc[UR4][R4.64], R3 ;  /* 0x0000000304007986 */ /* 0x000fe2000c101904 */
[----:B------:R-:W-:Y:S05]  /*0240*/  EXIT ;  /* 0x000000000000794d */ /* 0x000fea0003800000 */
        .weak           $__internal_3_$__cuda_sm20_rcp_rn_f32_slowpath
        .type           $__internal_3_$__cuda_sm20_rcp_rn_f32_slowpath,@function
        .size           $__internal_3_$__cuda_sm20_rcp_rn_f32_slowpath,(.L_x_70 - $__internal_3_$__cuda_sm20_rcp_rn_f32_slowpath)
$__internal_3_$__cuda_sm20_rcp_rn_f32_slowpath:
[----:B------:R-:W-:Y:S01]  /*0250*/  IMAD.SHL.U32 R2, R0, 0x2, RZ ;  /* 0x0000000200027824 */ /* 0x000fe200078e00ff */
[----:B------:R-:W-:Y:S04]  /*0260*/  BSSY.RECONVERGENT B1, `(.L_x_48) ;  /* 0x0000030000017945 */ /* 0x000fe80003800200 */
[----:B------:R-:W-:-:S04]  /*0270*/  SHF.R.U32.HI R2, RZ, 0x18, R2 ;  /* 0x00000018ff027819 */ /* 0x000fc80000011602 */
[----:B------:R-:W-:-:S13]  /*0280*/  ISETP.NE.U32.AND P0, PT, R2, RZ, PT ;  /* 0x000000ff0200720c */ /* 0x000fda0003f05070 */
[----:B------:R-:W-:Y:S05]  /*0290*/  @P0 BRA `(.L_x_49) ;  /* 0x0000000000280947 */ /* 0x000fea0003800000 */
[----:B------:R-:W-:-:S04]  /*02a0*/  SHF.L.U32 R2, R0, 0x1, RZ ;  /* 0x0000000100027819 */ /* 0x000fc800000006ff */
[----:B------:R-:W-:-:S13]  /*02b0*/  ISETP.NE.AND P0, PT, R2, RZ, PT ;  /* 0x000000ff0200720c */ /* 0x000fda0003f05270 */
[----:B------:R-:W-:Y:S01]  /*02c0*/  @P0 FFMA R7, R0, 1.84467440737095516160e+19, RZ ;  /* 0x5f80000000070823 */ /* 0x000fe200000000ff */
[----:B------:R-:W-:Y:S08]  /*02d0*/  @!P0 MUFU.RCP R3, R0 ;  /* 0x0000000000038308 */ /* 0x000ff00000001000 */
[----:B------:R-:W0:Y:S02]  /*02e0*/  @P0 MUFU.RCP R2, R7 ;  /* 0x0000000700020308 */ /* 0x000e240000001000 */
[----:B0-----:R-:W-:-:S04]  /*02f0*/  @P0 FFMA R8, R7, R2, -1 ;  /* 0xbf80000007080423 */ /* 0x001fc80000000002 */
[----:B------:R-:W-:-:S04]  /*0300*/  @P0 FADD.FTZ R9, -R8, -RZ ;  /* 0x800000ff08090221 */ /* 0x000fc80000010100 */
[----:B------:R-:W-:-:S04]  /*0310*/  @P0 FFMA R2, R2, R9, R2 ;  /* 0x0000000902020223 */ /* 0x000fc80000000002 */
[----:B------:R-:W-:Y:S01]  /*0320*/  @P0 FFMA R3, R2, 1.84467440737095516160e+19, RZ ;  /* 0x5f80000002030823 */ /* 0x000fe200000000ff */
[----:B------:R-:W-:Y:S06]  /*0330*/  BRA `(.L_x_50) ;  /* 0x0000000000887947 */ /* 0x000fec0003800000 */
.L_x_49:
[----:B------:R-:W-:-:S05]  /*0340*/  VIADD R3, R2, 0xffffff03 ;  /* 0xffffff0302037836 */ /* 0x000fca0000000000 */
[----:B------:R-:W-:-:S13]  /*0350*/  ISETP.GT.U32.AND P0, PT, R3, 0x1, PT ;  /* 0x000000010300780c */ /* 0x000fda0003f04070 */
[----:B------:R-:W-:Y:S05]  /*0360*/  @P0 BRA `(.L_x_51) ;  /* 0x0000000000780947 */ /* 0x000fea0003800000 */
[----:B------:R-:W-:Y:S01]  /*0370*/  LOP3.LUT R7, R0, 0x7fffff, RZ, 0xc0, !PT ;  /* 0x007fffff00077812 */ /* 0x000fe200078ec0ff */
[----:B------:R-:W-:-:S03]  /*0380*/  IMAD.MOV.U32 R12, RZ, RZ, 0x3 ;  /* 0x00000003ff0c7424 */ /* 0x000fc600078e00ff */
[----:B------:R-:W-:Y:S02]  /*0390*/  LOP3.LUT R7, R7, 0x3f800000, RZ, 0xfc, !PT ;  /* 0x3f80000007077812 */ /* 0x000fe400078efcff */
[----:B------:R-:W-:Y:S02]  /*03a0*/  SHF.L.U32 R11, R12, R3, RZ ;  /* 0x000000030c0b7219 */ /* 0x000fe400000006ff */
[----:B------:R-:W0:Y:S02]  /*03b0*/  MUFU.RCP R8, R7 ;  /* 0x0000000700087308 */ /* 0x000e240000001000 */
[----:B0-----:R-:W-:-:S04]  /*03c0*/  FFMA R9, R7, R8, -1 ;  /* 0xbf80000007097423 */ /* 0x001fc80000000008 */
[----:B------:R-:W-:-:S04]  /*03d0*/  FADD.FTZ R9, -R9, -RZ ;  /* 0x800000ff09097221 */ /* 0x000fc80000010100 */
[CCC-:B------:R-:W-:Y:S01]  /*03e0*/  FFMA.RM R10, R8.reuse, R9.reuse, R8.reuse ;  /* 0x00000009080a7223 */ /* 0x1c0fe20000004008 */
[----:B------:R-:W-:-:S04]  /*03f0*/  FFMA.RP R9, R8, R9, R8 ;  /* 0x0000000908097223 */ /* 0x000fc80000008008 */
[C---:B------:R-:W-:Y:S02]  /*0400*/  LOP3.LUT R8, R10.reuse, 0x7fffff, RZ, 0xc0, !PT ;  /* 0x007fffff0a087812 */ /* 0x040fe400078ec0ff */
[----:B------:R-:W-:Y:S02]  /*0410*/  FSETP.NEU.FTZ.AND P0, PT, R10, R9, PT ;  /* 0x000000090a00720b */ /* 0x000fe40003f1d000 */
[----:B------:R-:W-:Y:S02]  /*0420*/  LOP3.LUT R8, R8, 0x800000, RZ, 0xfc, !PT ;  /* 0x0080000008087812 */ /* 0x000fe400078efcff */
[----:B------:R-:W-:Y:S02]  /*0430*/  SEL R9, RZ, 0xffffffff, !P0 ;  /* 0xffffffffff097807 */ /* 0x000fe40004000000 */
[----:B------:R-:W-:Y:S02]  /*0440*/  LOP3.LUT R10, R11, R8, RZ, 0xc0, !PT ;  /* 0x000000080b0a7212 */ /* 0x000fe400078ec0ff */
[----:B------:R-:W-:-:S02]  /*0450*/  IADD3 R9, PT, PT, -R9, RZ, RZ ;  /* 0x000000ff09097210 */ /* 0x000fc40007ffe1ff */
[-C--:B------:R-:W-:Y:S02]  /*0460*/  SHF.R.U32.HI R10, RZ, R3.reuse, R10 ;  /* 0x00000003ff0a7219 */ /* 0x080fe4000001160a */
[----:B------:R-:W-:Y:S02]  /*0470*/  LOP3.LUT P1, RZ, R9, R3, R8, 0xf8, !PT ;  /* 0x0000000309ff7212 */ /* 0x000fe4000782f808 */
[C---:B------:R-:W-:Y:S02]  /*0480*/  LOP3.LUT P0, RZ, R10.reuse, 0x1, RZ, 0xc0, !PT ;  /* 0x000000010aff7812 */ /* 0x040fe4000780c0ff */
[----:B------:R-:W-:-:S04]  /*0490*/  LOP3.LUT P2, RZ, R10, 0x2, RZ, 0xc0, !PT ;  /* 0x000000020aff7812 */ /* 0x000fc8000784c0ff */
[----:B------:R-:W-:Y:S02]  /*04a0*/  PLOP3.LUT P0, PT, P0, P1, P2, 0xe0, 0x0 ;  /* 0x000000000000781c */ /* 0x000fe40000703c20 */
[----:B------:R-:W-:Y:S02]  /*04b0*/  LOP3.LUT P1, RZ, R0, 0x7fffff, RZ, 0xc0, !PT ;  /* 0x007fffff00ff7812 */ /* 0x000fe4000782c0ff */
[----:B------:R-:W-:-:S05]  /*04c0*/  SEL R3, RZ, 0x1, !P0 ;  /* 0x00000001ff037807 */ /* 0x000fca0004000000 */
[----:B------:R-:W-:-:S05]  /*04d0*/  IMAD.MOV R3, RZ, RZ, -R3 ;  /* 0x000000ffff037224 */ /* 0x000fca00078e0a03 */
[----:B------:R-:W-:Y:S01]  /*04e0*/  ISETP.GE.AND P0, PT, R3, RZ, PT ;  /* 0x000000ff0300720c */ /* 0x000fe20003f06270 */
[----:B------:R-:W-:-:S05]  /*04f0*/  VIADD R3, R2, 0xffffff04 ;  /* 0xffffff0402037836 */ /* 0x000fca0000000000 */
[----:B------:R-:W-:-:S07]  /*0500*/  SHF.R.U32.HI R3, RZ, R3, R8 ;  /* 0x00000003ff037219 */ /* 0x000fce0000011608 */
[----:B------:R-:W-:-:S05]  /*0510*/  @!P0 IADD3 R3, PT, PT, R3, 0x1, RZ ;  /* 0x0000000103038810 */ /* 0x000fca0007ffe0ff */
[----:B------:R-:W-:-:S05]  /*0520*/  @!P1 IMAD.SHL.U32 R3, R3, 0x2, RZ ;  /* 0x0000000203039824 */ /* 0x000fca00078e00ff */
[----:B------:R-:W-:Y:S01]  /*0530*/  LOP3.LUT R3, R3, 0x80000000, R0, 0xf8, !PT ;  /* 0x8000000003037812 */ /* 0x000fe200078ef800 */
[----:B------:R-:W-:Y:S06]  /*0540*/  BRA `(.L_x_50) ;  /* 0x0000000000047947 */ /* 0x000fec0003800000 */
.L_x_51:
[----:B------:R0:W1:Y:S02]  /*0550*/  MUFU.RCP R3, R0 ;  /* 0x0000000000037308 */ /* 0x0000640000001000 */
.L_x_50:
[----:B------:R-:W-:Y:S05]  /*0560*/  BSYNC.RECONVERGENT B1 ;  /* 0x0000000000017941 */ /* 0x000fea0003800200 */
.L_x_48:
[----:B------:R-:W-:-:S04]  /*0570*/  HFMA2 R7, -RZ, RZ, 0, 0 ;  /* 0x00000000ff077431 */ /* 0x000fc800000001ff */
[----:B01----:R-:W-:Y:S05]  /*0580*/  RET.REL.NODEC R6 `(_Z14sigmoid_kernelPfi) ;  /* 0xfffffff8069c7950 */ /* 0x003fea0003c3ffff */
.L_x_52:
        /* <DEDUP_REMOVED lines=15> */
.L_x_70:


//--------------------- .text._Z20relu_gradient_kernelPKfPfi --------------------------
	.section	.text._Z20relu_gradient_kernelPKfPfi,"ax",@progbits
	.align	128
        .global         _Z20relu_gradient_kernelPKfPfi
        .type           _Z20relu_gradient_kernelPKfPfi,@function
        .size           _Z20relu_gradient_kernelPKfPfi,(.L_x_79 - _Z20relu_gradient_kernelPKfPfi)
        .other          _Z20relu_gradient_kernelPKfPfi,@"STO_CUDA_ENTRY STV_DEFAULT"
_Z20relu_gradient_kernelPKfPfi:
.text._Z20relu_gradient_kernelPKfPfi:
        /* <DEDUP_REMOVED lines=13> */
[----:B------:R-:W-:Y:S01]  /*00d0*/  BSSY.RECONVERGENT B0, `(.L_x_53) ;  /* 0x0000006000007945 */ /* 0x000fe20003800200 */
[----:B------:R-:W-:Y:S02]  /*00e0*/  HFMA2 R9, -RZ, RZ, 0, 0 ;  /* 0x00000000ff097431 */ /* 0x000fe400000001ff */
[----:B--2---:R-:W-:Y:S01]  /*00f0*/  IMAD.WIDE R4, R7, 0x4, R4 ;  /* 0x0000000407047825 */ /* 0x004fe200078e0204 */
[----:B---3--:R-:W-:-:S13]  /*0100*/  FSETP.GT.AND P0, PT, R2, RZ, PT ;  /* 0x000000ff0200720b */ /* 0x008fda0003f04000 */
[----:B------:R-:W-:Y:S05]  /*0110*/  @!P0 BRA `(.L_x_54) ;  /* 0x0000000000048947 */ /* 0x000fea0003800000 */
[----:B------:R0:W5:Y:S02]  /*0120*/  LDG.E R9, desc[UR4][R4.64] ;  /* 0x0000000404097981 */ /* 0x000164000c1e1900 */
.L_x_54:
[----:B------:R-:W-:Y:S05]  /*0130*/  BSYNC.RECONVERGENT B0 ;  /* 0x0000000000007941 */ /* 0x000fea0003800200 */
.L_x_53:
[----:B-----5:R-:W-:Y:S01]  /*0140*/  STG.E desc[UR4][R4.64], R9 ;  /* 0x0000000904007986 */ /* 0x020fe2000c101904 */
[----:B------:R-:W-:Y:S05]  /*0150*/  EXIT ;  /* 0x000000000000794d */ /* 0x000fea0003800000 */
.L_x_55:
        /* <DEDUP_REMOVED lines=10> */
.L_x_79:


//--------------------- .text._Z11relu_kernelPfi  --------------------------
	.section	.text._Z11relu_kernelPfi,"ax",@progbits
	.align	128
        .global         _Z11relu_kernelPfi
        .type           _Z11relu_kernelPfi,@function
        .size           _Z11relu_kernelPfi,(.L_x_80 - _Z11relu_kernelPfi)
        .other          _Z11relu_kernelPfi,@"STO_CUDA_ENTRY STV_DEFAULT"
_Z11relu_kernelPfi:
.text._Z11relu_kernelPfi:
        /* <DEDUP_REMOVED lines=11> */
[----:B-1----:R-:W2:Y:S02]  /*00b0*/  LDG.E R0, desc[UR4][R2.64] ;  /* 0x0000000402007981 */ /* 0x002ea4000c1e1900 */
[----:B--2---:R-:W-:-:S05]  /*00c0*/  FMNMX R5, RZ, R0, !PT ;  /* 0x00000000ff057209 */ /* 0x004fca0007800000 */
[----:B------:R-:W-:Y:S01]  /*00d0*/  STG.E desc[UR4][R2.64], R5 ;  /* 0x0000000502007986 */ /* 0x000fe2000c101904 */
[----:B------:R-:W-:Y:S05]  /*00e0*/  EXIT ;  /* 0x000000000000794d */ /* 0x000fea0003800000 */
.L_x_56:
        /* <DEDUP_REMOVED lines=9> */
.L_x_80:


//--------------------- .text._Z19batched_gemm_kernelPKfS0_Pfiiiiff --------------------------
	.section	.text._Z19batched_gemm_kernelPKfS0_Pfiiiiff,"ax",@progbits
	.align	128
        .global         _Z19batched_gemm_kernelPKfS0_Pfiiiiff
        .type           _Z19batched_gemm_kernelPKfS0_Pfiiiiff,@function
        .size           _Z19batched_gemm_kernelPKfS0_Pfiiiiff,(.L_x_81 - _Z19batched_gemm_kernelPKfS0_Pfiiiiff)
        .other          _Z19batched_gemm_kernelPKfS0_Pfiiiiff,@"STO_CUDA_ENTRY STV_DEFAULT"
_Z19batched_gemm_kernelPKfS0_Pfiiiiff:
.text._Z19batched_gemm_kernelPKfS0_Pfiiiiff:
[----:B------:R-:W-:Y:S01]  /*0000*/  LDC R1, c[0x0][0x37c] ;  /* 0x0000df00ff017b82 */ /* 0x000fe20000000800 */
[----:B------:R-:W0:Y:S07]  /*0010*/  S2R R3, SR_TID.Y ;  /* 0x0000000000037919 */ /* 0x000e2e0000002200 */
[----:B------:R-:W0:Y:S01]  /*0020*/  S2UR UR7, SR_CTAID.Y ;  /* 0x00000000000779c3 */ /* 0x000e220000002600 */
[----:B------:R-:W1:Y:S07]  /*0030*/  S2R R7, SR_TID.X ;  /* 0x0000000000077919 */ /* 0x000e6e0000002100 */
[----:B------:R-:W0:Y:S01]  /*0040*/  LDC R2, c[0x0][0x364] ;  /* 0x0000d900ff027b82 */ /* 0x000e220000000800 */
[----:B------:R-:W2:Y:S07]  /*0050*/  LDCU UR5, c[0x0][0x360] ;  /* 0x00006c00ff0577ac */ /* 0x000eae0008000800 */
[----:B------:R-:W2:Y:S08]  /*0060*/  S2UR UR4, SR_CTAID.X ;  /* 0x00000000000479c3 */ /* 0x000eb00000002500 */
[----:B------:R-:W3:Y:S08]  /*0070*/  LDC.64 R4, c[0x0][0x398] ;  /* 0x0000e600ff047b82 */ /* 0x000ef00000000a00 */
[----:B------:R-:W4:Y:S01]  /*0080*/  S2UR UR6, SR_CTAID.Z ;  /* 0x00000000000679c3 */ /* 0x000f220000002700 */
[----:B0-----:R-:W-:-:S07]  /*0090*/  IMAD R2, R2, UR7, R3 ;  /* 0x0000000702027c24 */ /* 0x001fce000f8e0203 */
[----:B------:R-:W0:Y:S01]  /*00a0*/  LDC R0, c[0x0][0x3a0] ;  /* 0x0000e800ff007b82 */ /* 0x000e220000000800 */
[----:B--2---:R-:W-:-:S06]  /*00b0*/  UIMAD UR4, UR4, UR5, URZ ;  /* 0x00000005040472a4 */ /* 0x004fcc000f8e02ff */
[----:B-1----:R-:W-:Y:S02]  /*00c0*/  IADD3 R3, PT, PT, R7, UR4, RZ ;  /* 0x0000000407037c10 */ /* 0x002fe4000fffe0ff */
[----:B---3--:R-:W-:-:S04]  /*00d0*/  ISETP.GE.AND P0, PT, R2, R5, PT ;  /* 0x000000050200720c */ /* 0x008fc80003f06270 */
[----:B----4-:R-:W-:-:S04]  /*00e0*/  ISETP.LE.OR P0, PT, R4, UR6, P0 ;  /* 0x0000000604007c0c */ /* 0x010fc80008703670 */
[----:B0-----:R-:W-:-:S13]  /*00f0*/  ISETP.GE.OR P0, PT, R3, R0, P0 ;  /* 0x000000000300720c */ /* 0x001fda0000706670 */
[----:B------:R-:W-:Y:S05]  /*0100*/  @P0 EXIT ;  /* 0x000000000000094d */ /* 0x000fea0003800000 */
[----:B------:R-:W0:Y:S01]  /*0110*/  LDC R4, c[0x0][0x3a4] ;  /* 0x0000e900ff047b82 */ /* 0x000e220000000800 */
[----:B------:R-:W1:Y:S01]  /*0120*/  LDCU.64 UR8, c[0x0][0x358] ;  /* 0x00006b00ff0877ac */ /* 0x000e620008000a00 */
[----:B------:R-:W-:Y:S01]  /*0130*/  HFMA2 R26, -RZ, RZ, 0, 0 ;  /* 0x00000000ff1a7431 */ /* 0x000fe200000001ff */
[----:B0-----:R-:W-:-:S13]  /*0140*/  ISETP.GE.AND P0, PT, R4, 0x1, PT ;  /* 0x000000010400780c */ /* 0x001fda0003f06270 */
[----:B-1----:R-:W-:Y:S05]  /*0150*/  @!P0 BRA `(.L_x_57) ;  /* 0x0000000400c08947 */ /* 0x002fea0003800000 */
[C---:B------:R-:W-:Y:S01]  /*0160*/  ISETP.GE.U32.AND P1, PT, R4.reuse, 0x8, PT ;  /* 0x000000080400780c */ /* 0x040fe20003f26070 */
[----:B------:R-:W-:Y:S01]  /*0170*/  IMAD R11, R5, UR6, R2 ;  /* 0x00000006050b7c24 */ /* 0x000fe2000f8e0202 */
[C---:B------:R-:W-:Y:S01]  /*0180*/  LOP3.LUT R6, R4.reuse, 0x7, RZ, 0xc0, !PT ;  /* 0x0000000704067812 */ /* 0x040fe200078ec0ff */
[----:B------:R-:W-:Y:S01]  /*0190*/  IMAD R9, R4, UR6, RZ ;  /* 0x0000000604097c24 */ /* 0x000fe2000f8e02ff */
[----:B------:R-:W-:Y:S01]  /*01a0*/  MOV R26, RZ ;  /* 0x000000ff001a7202 */ /* 0x000fe20000000f00 */
[----:B------:R-:W-:Y:S01]  /*01b0*/  IMAD R11, R11, R4, RZ ;  /* 0x000000040b0b7224 */ /* 0x000fe200078e02ff */
[----:B------:R-:W-:Y:S02]  /*01c0*/  ISETP.NE.AND P0, PT, R6, RZ, PT ;  /* 0x000000ff0600720c */ /* 0x000fe40003f05270 */
[----:B------:R-:W-:-:S05]  /*01d0*/  MOV R8, RZ ;  /* 0x000000ff00087202 */ /* 0x000fca0000000f00 */
[----:B------:R-:W-:Y:S06]  /*01e0*/  @!P1 BRA `(.L_x_58) ;  /* 0x0000000000b89947 */ /* 0x000fec0003800000 */
[----:B------:R-:W-:Y:S01]  /*01f0*/  IMAD R7, R9, R0, R7 ;  /* 0x0000000009077224 */ /* 0x000fe200078e0207 */
[----:B------:R-:W-:Y:S02]  /*0200*/  LOP3.LUT R8, R4, 0x7ffffff8, RZ, 0xc0, !PT ;  /* 0x7ffffff804087812 */ /* 0x000fe400078ec0ff */
[----:B------:R-:W-:Y:S02]  /*0210*/  MOV R26, RZ ;  /* 0x000000ff001a7202 */ /* 0x000fe40000000f00 */
[----:B------:R-:W-:Y:S02]  /*0220*/  MOV R10, R11 ;  /* 0x0000000b000a7202 */ /* 0x000fe40000000f00 */
[----:B------:R-:W-:Y:S02]  /*0230*/  IADD3 R7, PT, PT, R7, UR4, RZ ;  /* 0x0000000407077c10 */ /* 0x000fe4000fffe0ff */
[----:B------:R-:W-:-:S07]  /*0240*/  IADD3 R20, PT, PT, -R8, RZ, RZ ;  /* 0x000000ff08147210 */ /* 0x000fce0007ffe1ff */
.L_x_59:
[----:B------:R-:W0:Y:S08]  /*0250*/  LDC.64 R22, c[0x0][0x388] ;  /* 0x0000e200ff167b82 */ /* 0x000e300000000a00 */
[----:B------:R-:W1:Y:S01]  /*0260*/  LDC.64 R12, c[0x0][0x380] ;  /* 0x0000e000ff0c7b82 */ /* 0x000e620000000a00 */
[----:B0-----:R-:W-:-:S05]  /*0270*/  IMAD.WIDE R22, R7, 0x4, R22 ;  /* 0x0000000407167825 */ /* 0x001fca00078e0216 */
[----:B------:R0:W2:Y:S01]  /*0280*/  LDG.E R21, desc[UR8][R22.64] ;  /* 0x0000000816157981 */ /* 0x0000a2000c1e1900 */
[----:B-1----:R-:W-:-:S04]  /*0290*/  IMAD.WIDE R12, R10, 0x4, R12 ;  /* 0x000000040a0c7825 */ /* 0x002fc800078e020c */
[C---:B------:R-:W-:Y:S01]  /*02a0*/  IMAD.WIDE R24, R0.reuse, 0x4, R22 ;  /* 0x0000000400187825 */ /* 0x040fe200078e0216 */
[----:B------:R-:W2:Y:S04]  /*02b0*/  LDG.E R29, desc[UR8][R12.64] ;  /* 0x000000080c1d7981 */ /* 0x000ea8000c1e1900 */
[----:B------:R-:W3:Y:S04]  /*02c0*/  LDG.E R28, desc[UR8][R12.64+0x4] ;  /* 0x000004080c1c7981 */ /* 0x000ee8000c1e1900 */
[----:B------:R-:W3:Y:S01]  /*02d0*/  LDG.E R27, desc[UR8][R24.64] ;  /* 0x00000008181b7981 */ /* 0x000ee2000c1e1900 */
[----:B------:R-:W-:-:S04]  /*02e0*/  IMAD.WIDE R16, R0, 0x4, R24 ;  /* 0x0000000400107825 */ /* 0x000fc800078e0218 */
[C---:B------:R-:W-:Y:S01]  /*02f0*/  IMAD.WIDE R14, R0.reuse, 0x4, R16 ;  /* 0x00000004000e7825 */ /* 0x040fe200078e0210 */
[----:B------:R1:W4:Y:S03]  /*0300*/  LDG.E R24, desc[UR8][R16.64] ;  /* 0x0000000810187981 */ /* 0x000326000c1e1900 */
[C---:B------:R-:W-:Y:S02]  /*0310*/  IMAD.WIDE R18, R0.reuse, 0x4, R14 ;  /* 0x0000000400127825 */ /* 0x040fe400078e020e */
[----:B------:R-:W5:Y:S02]  /*0320*/  LDG.E R14, desc[UR8][R14.64] ;  /* 0x000000080e0e7981 */ /* 0x000f64000c1e1900 */
[----:B0-----:R-:W-:-:S05]  /*0330*/  IMAD.WIDE R22, R0, 0x4, R18 ;  /* 0x0000000400167825 */ /* 0x001fca00078e0212 */
[----:B------:R-:W5:Y:S04]  /*0340*/  LDG.E R25, desc[UR8][R22.64] ;  /* 0x0000000816197981 */ /* 0x000f68000c1e1900 */
[----:B------:R-:W4:Y:S01]  /*0350*/  LDG.E R15, desc[UR8][R12.64+0x8] ;  /* 0x000008080c0f7981 */ /* 0x000f22000c1e1900 */
[----:B-1----:R-:W-:-:S03]  /*0360*/  IMAD.WIDE R16, R0, 0x4, R22 ;  /* 0x0000000400107825 */ /* 0x002fc600078e0216 */
[----:B------:R-:W5:Y:S04]  /*0370*/  LDG.E R22, desc[UR8][R12.64+0x14] ;  /* 0x000014080c167981 */ /* 0x000f68000c1e1900 */
[----:B------:R-:W5:Y:S01]  /*0380*/  LDG.E R23, desc[UR8][R12.64+0x1c] ;  /* 0x00001c080c177981 */ /* 0x000f62000c1e1900 */
[----:B--2---:R-:W-:-:S03]  /*0390*/  FFMA R26, R29, R21, R26 ;  /* 0x000000151d1a7223 */ /* 0x004fc6000000001a */
[----:B------:R-:W5:Y:S04]  /*03a0*/  LDG.E R29, desc[UR8][R12.64+0xc] ;  /* 0x00000c080c1d7981 */ /* 0x000f68000c1e1900 */
[----:B------:R0:W2:Y:S01]  /*03b0*/  LDG.E R21, desc[UR8][R18.64] ;  /* 0x0000000812157981 */ /* 0x0000a2000c1e1900 */
[----:B---3--:R-:W-:-:S03]  /*03c0*/  FFMA R28, R28, R27, R26 ;  /* 0x0000001b1c1c7223 */ /* 0x008fc6000000001a */
[----:B------:R-:W2:Y:S04]  /*03d0*/  LDG.E R26, desc[UR8][R12.64+0x10] ;  /* 0x000010080c1a7981 */ /* 0x000ea8000c1e1900 */
[----:B------:R-:W3:Y:S01]  /*03e0*/  LDG.E R27, desc[UR8][R12.64+0x18] ;  /* 0x000018080c1b7981 */ /* 0x000ee2000c1e1900 */
[----:B0-----:R-:W-:-:S06]  /*03f0*/  IMAD.WIDE R18, R0, 0x4, R16 ;  /* 0x0000000400127825 */ /* 0x001fcc00078e0210 */
[----:B------:R-:W3:Y:S04]  /*0400*/  LDG.E R18, desc[UR8][R18.64] ;  /* 0x0000000812127981 */ /* 0x000ee8000c1e1900 */
[----:B------:R-:W3:Y:S01]  /*0410*/  LDG.E R12, desc[UR8][R16.64] ;  /* 0x00000008100c7981 */ /* 0x000ee2000c1e1900 */
[----:B------:R-:W-:-:S04]  /*0420*/  IADD3 R20, PT, PT, R20, 0x8, RZ ;  /* 0x0000000814147810 */ /* 0x000fc80007ffe0ff */
[----:B------:R-:W-:Y:S01]  /*0430*/  ISETP.NE.AND P1, PT, R20, RZ, PT ;  /* 0x000000ff1400720c */ /* 0x000fe20003f25270 */
[----:B----4-:R-:W-:Y:S01]  /*0440*/  FFMA R24, R15, R24, R28 ;  /* 0x000000180f187223 */ /* 0x010fe2000000001c */
[----:B------:R-:W-:Y:S02]  /*0450*/  IADD3 R10, PT, PT, R10, 0x8, RZ ;  /* 0x000000080a0a7810 */ /* 0x000fe40007ffe0ff */
[----:B------:R-:W-:Y:S01]  /*0460*/  LEA R7, R0, R7, 0x3 ;  /* 0x0000000700077211 */ /* 0x000fe200078e18ff */
[----:B-----5:R-:W-:-:S04]  /*0470*/  FFMA R29, R29, R14, R24 ;  /* 0x0000000e1d1d7223 */ /* 0x020fc80000000018 */
[----:B--2---:R-:W-:-:S04]  /*0480*/  FFMA R21, R26, R21, R29 ;  /* 0x000000151a157223 */ /* 0x004fc8000000001d */
[----:B------:R-:W-:-:S04]  /*0490*/  FFMA R22, R22, R25, R21 ;  /* 0x0000001916167223 */ /* 0x000fc80000000015 */
[----:B---3--:R-:W-:-:S04]  /*04a0*/  FFMA R22, R27, R12, R22 ;  /* 0x0000000c1b167223 */ /* 0x008fc80000000016 */
[----:B------:R-:W-:Y:S01]  /*04b0*/  FFMA R26, R23, R18, R22 ;  /* 0x00000012171a7223 */ /* 0x000fe20000000016 */
[----:B------:R-:W-:Y:S06]  /*04c0*/  @P1 BRA `(.L_x_59) ;  /* 0xfffffffc00601947 */ /* 0x000fec000383ffff */
.L_x_58:
[----:B------:R-:W-:Y:S05]  /*04d0*/  @!P0 BRA `(.L_x_57) ;  /* 0x0000000000e08947 */ /* 0x000fea0003800000 */
[----:B------:R-:W-:Y:S02]  /*04e0*/  ISETP.GE.U32.AND P0, PT, R6, 0x4, PT ;  /* 0x000000040600780c */ /* 0x000fe40003f06070 */
[----:B------:R-:W-:-:S04]  /*04f0*/  LOP3.LUT R10, R4, 0x3, RZ, 0xc0, !PT ;  /* 0x00000003040a7812 */ /* 0x000fc800078ec0ff */
[----:B------:R-:W-:-:S07]  /*0500*/  ISETP.NE.AND P1, PT, R10, RZ, PT ;  /* 0x000000ff0a00720c */ /* 0x000fce0003f25270 */
[----:B------:R-:W-:Y:S06]  /*0510*/  @!P0 BRA `(.L_x_60) ;  /* 0x00000000005c8947 */ /* 0x000fec0003800000 */
[----:B------:R-:W0:Y:S01]  /*0520*/  LDC.64 R12, c[0x0][0x388] ;  /* 0x0000e200ff0c7b82 */ /* 0x000e220000000a00 */
[-C--:B------:R-:W-:Y:S02]  /*0530*/  IADD3 R14, PT, PT, R9, R8.reuse, RZ ;  /* 0x00000008090e7210 */ /* 0x080fe40007ffe0ff */
[----:B------:R-:W-:-:S03]  /*0540*/  IADD3 R15, PT, PT, R11, R8, RZ ;  /* 0x000000080b0f7210 */ /* 0x000fc60007ffe0ff */
[----:B------:R-:W-:Y:S02]  /*0550*/  IMAD R17, R14, R0, R3 ;  /* 0x000000000e117224 */ /* 0x000fe400078e0203 */
[----:B------:R-:W1:Y:S02]  /*0560*/  LDC.64 R6, c[0x0][0x380] ;  /* 0x0000e000ff067b82 */ /* 0x000e640000000a00 */
[----:B0-----:R-:W-:-:S04]  /*0570*/  IMAD.WIDE R12, R17, 0x4, R12 ;  /* 0x00000004110c7825 */ /* 0x001fc800078e020c */
[----:B-1----:R-:W-:-:S04]  /*0580*/  IMAD.WIDE R6, R15, 0x4, R6 ;  /* 0x000000040f067825 */ /* 0x002fc800078e0206 */
[C---:B------:R-:W-:Y:S01]  /*0590*/  IMAD.WIDE R14, R0.reuse, 0x4, R12 ;  /* 0x00000004000e7825 */ /* 0x040fe200078e020c */
[----:B------:R-:W2:Y:S04]  /*05a0*/  LDG.E R21, desc[UR8][R6.64] ;  /* 0x0000000806157981 */ /* 0x000ea8000c1e1900 */
[----:B------:R-:W2:Y:S01]  /*05b0*/  LDG.E R12, desc[UR8][R12.64] ;  /* 0x000000080c0c7981 */ /* 0x000ea2000c1e1900 */
[----:B------:R-:W-:-:S03]  /*05c0*/  IMAD.WIDE R16, R0, 0x4, R14 ;  /* 0x0000000400107825 */ /* 0x000fc600078e020e */
[----:B------:R-:W3:Y:S04]  /*05d0*/  LDG.E R14, desc[UR8][R14.64] ;  /* 0x000000080e0e7981 */ /* 0x000ee8000c1e1900 */
[----:B------:R-:W3:Y:S01]  /*05e0*/  LDG.E R20, desc[UR8][R6.64+0x4] ;  /* 0x0000040806147981 */ /* 0x000ee2000c1e1900 */
[----:B------:R-:W-:-:S03]  /*05f0*/  IMAD.WIDE R18, R0, 0x4, R16 ;  /* 0x0000000400127825 */ /* 0x000fc600078e0210 */
[----:B------:R-:W4:Y:S04]  /*0600*/  LDG.E R22, desc[UR8][R16.64] ;  /* 0x0000000810167981 */ /* 0x000f28000c1e1900 */
[----:B------:R-:W4:Y:S04]  /*0610*/  LDG.E R23, desc[UR8][R6.64+0x8] ;  /* 0x0000080806177981 */ /* 0x000f28000c1e1900 */
[----:B------:R-:W5:Y:S04]  /*0620*/  LDG.E R25, desc[UR8][R6.64+0xc] ;  /* 0x00000c0806197981 */ /* 0x000f68000c1e1900 */
[----:B------:R-:W5:Y:S01]  /*0630*/  LDG.E R18, desc[UR8][R18.64] ;  /* 0x0000000812127981 */ /* 0x000f62000c1e1900 */
[----:B------:R-:W-:Y:S01]  /*0640*/  IADD3 R8, PT, PT, R8, 0x4, RZ ;  /* 0x0000000408087810 */ /* 0x000fe20007ffe0ff */
[----:B--2---:R-:W-:-:S04]  /*0650*/  FFMA R21, R21, R12, R26 ;  /* 0x0000000c15157223 */ /* 0x004fc8000000001a */
[----:B---3--:R-:W-:-:S04]  /*0660*/  FFMA R20, R20, R14, R21 ;  /* 0x0000000e14147223 */ /* 0x008fc80000000015 */
[----:B----4-:R-:W-:-:S04]  /*0670*/  FFMA R20, R23, R22, R20 ;  /* 0x0000001617147223 */ /* 0x010fc80000000014 */
[----:B-----5:R-:W-:-:S07]  /*0680*/  FFMA R26, R25, R18, R20 ;  /* 0x00000012191a7223 */ /* 0x020fce0000000014 */
.L_x_60:
[----:B------:R-:W-:Y:S05]  /*0690*/  @!P1 BRA `(.L_x_57) ;  /* 0x0000000000709947 */ /* 0x000fea0003800000 */
[----:B------:R-:W0:Y:S01]  /*06a0*/  LDC.64 R14, c[0x0][0x388] ;  /* 0x0000e200ff0e7b82 */ /* 0x000e220000000a00 */
[----:B------:R-:W-:Y:S02]  /*06b0*/  ISETP.NE.AND P0, PT, R10, 0x1, PT ;  /* 0x000000010a00780c */ /* 0x000fe40003f05270 */
[----:B------:R-:W-:-:S04]  /*06c0*/  LOP3.LUT R4, R4, 0x1, RZ, 0xc0, !PT ;  /* 0x0000000104047812 */ /* 0x000fc800078ec0ff */
[----:B------:R-:W-:Y:S01]  /*06d0*/  ISETP.NE.U32.AND P1, PT, R4, 0x1, PT ;  /* 0x000000010400780c */ /* 0x000fe20003f25070 */
[----:B------:R-:W1:Y:S06]  /*06e0*/  LDC.64 R16, c[0x0][0x380] ;  /* 0x0000e000ff107b82 */ /* 0x000e6c0000000a00 */
[-C--:B------:R-:W-:Y:S02]  /*06f0*/  @P0 IADD3 R4, PT, PT, R9, R8.reuse, RZ ;  /* 0x0000000809040210 */ /* 0x080fe40007ffe0ff */
[----:B------:R-:W2:Y:S01]  /*0700*/  LDC.64 R6, c[0x0][0x380] ;  /* 0x0000e000ff067b82 */ /* 0x000ea20000000a00 */
[----:B------:R-:W-:-:S02]  /*0710*/  @P0 IADD3 R19, PT, PT, R11, R8, RZ ;  /* 0x000000080b130210 */ /* 0x000fc40007ffe0ff */
[----:B------:R-:W-:Y:S01]  /*0720*/  @P0 IADD3 R8, PT, PT, R8, 0x2, RZ ;  /* 0x0000000208080810 */ /* 0x000fe20007ffe0ff */
[----:B------:R-:W-:-:S03]  /*0730*/  @P0 IMAD R21, R4, R0, R3 ;  /* 0x0000000004150224 */ /* 0x000fc600078e0203 */
[-C--:B------:R-:W-:Y:S01]  /*0740*/  @!P1 IADD3 R9, PT, PT, R9, R8.reuse, RZ ;  /* 0x0000000809099210 */ /* 0x080fe20007ffe0ff */
[----:B------:R-:W3:Y:S01]  /*0750*/  LDC.64 R12, c[0x0][0x388] ;  /* 0x0000e200ff0c7b82 */ /* 0x000ee20000000a00 */
[----:B0-----:R-:W-:Y:S01]  /*0760*/  @P0 IMAD.WIDE R14, R21, 0x4, R14 ;  /* 0x00000004150e0825 */ /* 0x001fe200078e020e */
[----:B------:R-:W-:-:S04]  /*0770*/  @!P1 IADD3 R11, PT, PT, R11, R8, RZ ;  /* 0x000000080b0b9210 */ /* 0x000fc80007ffe0ff */
[----:B------:R-:W4:Y:S01]  /*0780*/  @P0 LDG.E R4, desc[UR8][R14.64] ;  /* 0x000000080e040981 */ /* 0x000f22000c1e1900 */
[----:B-1----:R-:W-:-:S04]  /*0790*/  @P0 IMAD.WIDE R16, R19, 0x4, R16 ;  /* 0x0000000413100825 */ /* 0x002fc800078e0210 */
[----:B------:R-:W-:Y:S01]  /*07a0*/  @!P1 IMAD R19, R9, R0, R3 ;  /* 0x0000000009139224 */ /* 0x000fe200078e0203 */
[----:B------:R-:W4:Y:S01]  /*07b0*/  @P0 LDG.E R21, desc[UR8][R16.64] ;  /* 0x0000000810150981 */ /* 0x000f22000c1e1900 */
[----:B------:R-:W-:-:S03]  /*07c0*/  @P0 IMAD.WIDE R8, R0, 0x4, R14 ;  /* 0x0000000400080825 */ /* 0x000fc600078e020e */
[----:B------:R-:W5:Y:S01]  /*07d0*/  @P0 LDG.E R23, desc[UR8][R16.64+0x4] ;  /* 0x0000040810170981 */ /* 0x000f62000c1e1900 */
[----:B--2---:R-:W-:-:S03]  /*07e0*/  @!P1 IMAD.WIDE R6, R11, 0x4, R6 ;  /* 0x000000040b069825 */ /* 0x004fc600078e0206 */
[----:B------:R-:W5:Y:S01]  /*07f0*/  @P0 LDG.E R8, desc[UR8][R8.64] ;  /* 0x0000000808080981 */ /* 0x000f62000c1e1900 */
[----:B---3--:R-:W-:-:S03]  /*0800*/  @!P1 IMAD.WIDE R12, R19, 0x4, R12 ;  /* 0x00000004130c9825 */ /* 0x008fc600078e020c */
[----:B------:R-:W2:Y:S04]  /*0810*/  @!P1 LDG.E R7, desc[UR8][R6.64] ;  /* 0x0000000806079981 */ /* 0x000ea8000c1e1900 */
[----:B------:R-:W2:Y:S01]  /*0820*/  @!P1 LDG.E R12, desc[UR8][R12.64] ;  /* 0x000000080c0c9981 */ /* 0x000ea2000c1e1900 */
[----:B----4-:R-:W-:-:S04]  /*0830*/  @P0 FFMA R4, R21, R4, R26 ;  /* 0x0000000415040223 */ /* 0x010fc8000000001a */
[----:B-----5:R-:W-:-:S04]  /*0840*/  @P0 FFMA R26, R23, R8, R4 ;  /* 0x00000008171a0223 */ /* 0x020fc80000000004 */
[----:B--2---:R-:W-:-:S07]  /*0850*/  @!P1 FFMA R26, R7, R12, R26 ;  /* 0x0000000c071a9223 */ /* 0x004fce000000001a */
.L_x_57:
[----:B------:R-:W0:Y:S01]  /*0860*/  LDC.64 R6, c[0x0][0x390] ;  /* 0x0000e400ff067b82 */ /* 0x000e220000000a00 */
[----:B------:R-:W-:Y:S01]  /*0870*/  IMAD R2, R5, UR6, R2 ;  /* 0x0000000605027c24 */ /* 0x000fe2000f8e0202 */
[----:B------:R-:W1:Y:S03]  /*0880*/  LDCU.64 UR10, c[0x0][0x3a8] ;  /* 0x00007500ff0a77ac */ /* 0x000e660008000a00 */
[----:B------:R-:W-:-:S04]  /*0890*/  IMAD R3, R2, R0, R3 ;  /* 0x0000000002037224 */ /* 0x000fc800078e0203 */
[----:B0-----:R-:W-:-:S05]  /*08a0*/  IMAD.WIDE R2, R3, 0x4, R6 ;  /* 0x0000000403027825 */ /* 0x001fca00078e0206 */
[----:B------:R-:W1:Y:S02]  /*08b0*/  LDG.E R0, desc[UR8][R2.64] ;  /* 0x0000000802007981 */ /* 0x000e64000c1e1900 */
[----:B-1----:R-:W-:-:S04]  /*08c0*/  FMUL R5, R0, UR11 ;  /* 0x0000000b00057c20 */ /* 0x002fc80008400000 */
[----:B------:R-:W-:-:S05]  /*08d0*/  FFMA R5, R26, UR10, R5 ;  /* 0x0000000a1a057c23 */ /* 0x000fca0008000005 */
[----:B------:R-:W-:Y:S01]  /*08e0*/  STG.E desc[UR8][R2.64], R5 ;  /* 0x0000000502007986 */ /* 0x000fe2000c101908 */
[----:B------:R-:W-:Y:S05]  /*08f0*/  EXIT ;  /* 0x000000000000794d */ /* 0x000fea0003800000 */
.L_x_61:
        /* <DEDUP_REMOVED lines=16> */
.L_x_81:


//--------------------- .text._Z11gemm_kernelPKfS0_Pfiiiff --------------------------
	.section	.text._Z11gemm_kernelPKfS0_Pfiiiff,"ax",@progbits
	.align	128
        .global         _Z11gemm_kernelPKfS0_Pfiiiff
        .type           _Z11gemm_kernelPKfS0_Pfiiiff,@function
        .size           _Z11gemm_kernelPKfS0_Pfiiiff,(.L_x_82 - _Z11gemm_kernelPKfS0_Pfiiiff)
        .other          _Z11gemm_kernelPKfS0_Pfiiiff,@"STO_CUDA_ENTRY STV_DEFAULT"
_Z11gemm_kernelPKfS0_Pfiiiff:
.text._Z11gemm_kernelPKfS0_Pfiiiff:
[----:B------:R-:W-:Y:S01]  /*0000*/  LDC R1, c[0x0][0x37c] ;  /* 0x0000df00ff017b82 */ /* 0x000fe20000000800 */
[----:B------:R-:W0:Y:S07]  /*0010*/  S2R R5, SR_TID.X ;  /* 0x0000000000057919 */ /* 0x000e2e0000002100 */
[----:B------:R-:W1:Y:S01]  /*0020*/  LDC R19, c[0x0][0x364] ;  /* 0x0000d900ff137b82 */ /* 0x000e620000000800 */
[----:B------:R-:W1:Y:S07]  /*0030*/  S2R R4, SR_TID.Y ;  /* 0x0000000000047919 */ /* 0x000e6e0000002200 */
[----:B------:R-:W0:Y:S08]  /*0040*/  S2UR UR5, SR_CTAID.X ;  /* 0x00000000000579c3 */ /* 0x000e300000002500 */
[----:B------:R-:W0:Y:S08]  /*0050*/  LDC R0, c[0x0][0x360] ;  /* 0x0000d800ff007b82 */ /* 0x000e300000000800 */
[----:B------:R-:W1:Y:S08]  /*0060*/  S2UR UR4, SR_CTAID.Y ;  /* 0x00000000000479c3 */ /* 0x000e700000002600 */
[----:B------:R-:W2:Y:S01]  /*0070*/  LDC.64 R2, c[0x0][0x398] ;  /* 0x0000e600ff027b82 */ /* 0x000ea20000000a00 */
[----:B0-----:R-:W-:-:S02]  /*0080*/  IMAD R0, R0, UR5, R5 ;  /* 0x0000000500007c24 */ /* 0x001fc4000f8e0205 */
[----:B-1----:R-:W-:-:S03]  /*0090*/  IMAD R19, R19, UR4, R4 ;  /* 0x0000000413137c24 */ /* 0x002fc6000f8e0204 */
[----:B--2---:R-:W-:-:S04]  /*00a0*/  ISETP.GE.AND P0, PT, R0, R3, PT ;  /* 0x000000030000720c */ /* 0x004fc80003f06270 */
[----:B------:R-:W-:-:S13]  /*00b0*/  ISETP.GE.OR P0, PT, R19, R2, P0 ;  /* 0x000000021300720c */ /* 0x000fda0000706670 */
[----:B------:R-:W-:Y:S05]  /*00c0*/  @P0 EXIT ;  /* 0x000000000000094d */ /* 0x000fea0003800000 */
[----:B------:R-:W0:Y:S01]  /*00d0*/  LDC R2, c[0x0][0x3a0] ;  /* 0x0000e800ff027b82 */ /* 0x000e220000000800 */
[----:B------:R-:W1:Y:S01]  /*00e0*/  LDCU.64 UR4, c[0x0][0x358] ;  /* 0x00006b00ff0477ac */ /* 0x000e620008000a00 */
[----:B------:R-:W-:Y:S01]  /*00f0*/  HFMA2 R24, -RZ, RZ, 0, 0 ;  /* 0x00000000ff187431 */ /* 0x000fe200000001ff */
[----:B0-----:R-:W-:-:S13]  /*0100*/  ISETP.GE.AND P0, PT, R2, 0x1, PT ;  /* 0x000000010200780c */ /* 0x001fda0003f06270 */
[----:B-1----:R-:W-:Y:S05]  /*0110*/  @!P0 BRA `(.L_x_62) ;  /* 0x0000000400e08947 */ /* 0x002fea0003800000 */
[C---:B------:R-:W-:Y:S01]  /*0120*/  ISETP.GE.U32.AND P1, PT, R2.reuse, 0x8, PT ;  /* 0x000000080200780c */ /* 0x040fe20003f26070 */
[----:B------:R-:W-:Y:S01]  /*0130*/  IMAD R20, R19, R2, RZ ;  /* 0x0000000213147224 */ /* 0x000fe200078e02ff */
[----:B------:R-:W-:Y:S02]  /*0140*/  LOP3.LUT R27, R2, 0x7, RZ, 0xc0, !PT ;  /* 0x00000007021b7812 */ /* 0x000fe400078ec0ff */
[----:B------:R-:W-:Y:S02]  /*0150*/  MOV R24, RZ ;  /* 0x000000ff00187202 */ /* 0x000fe40000000f00 */
[----:B------:R-:W-:Y:S02]  /*0160*/  ISETP.NE.AND P0, PT, R27, RZ, PT ;  /* 0x000000ff1b00720c */ /* 0x000fe40003f05270 */
[----:B------:R-:W-:-:S05]  /*0170*/  MOV R21, RZ ;  /* 0x000000ff00157202 */ /* 0x000fca0000000f00 */
[----:B------:R-:W-:Y:S06]  /*0180*/  @!P1 BRA `(.L_x_63) ;  /* 0x0000000000c49947 */ /* 0x000fec0003800000 */
[----:B------:R-:W0:Y:S01]  /*0190*/  LDC.64 R4, c[0x0][0x380] ;  /* 0x0000e000ff047b82 */ /* 0x000e220000000a00 */
[----:B------:R-:W-:Y:S02]  /*01a0*/  LOP3.LUT R21, R2, 0x7ffffff8, RZ, 0xc0, !PT ;  /* 0x7ffffff802157812 */ /* 0x000fe400078ec0ff */
[----:B------:R-:W-:Y:S02]  /*01b0*/  MOV R24, RZ ;  /* 0x000000ff00187202 */ /* 0x000fe40000000f00 */
[----:B------:R-:W-:Y:S02]  /*01c0*/  MOV R18, R0 ;  /* 0x0000000000127202 */ /* 0x000fe40000000f00 */
[----:B------:R-:W-:Y:S01]  /*01d0*/  IADD3 R22, PT, PT, -R21, RZ, RZ ;  /* 0x000000ff15167210 */ /* 0x000fe20007ffe1ff */
[----:B0-----:R-:W-:-:S03]  /*01e0*/  IMAD.WIDE.U32 R4, R20, 0x4, R4 ;  /* 0x0000000414047825 */ /* 0x001fc600078e0004 */
[----:B------:R-:W-:-:S04]  /*01f0*/  IADD3 R6, P1, PT, R4, 0x10, RZ ;  /* 0x0000001004067810 */ /* 0x000fc80007f3e0ff */
[----:B------:R-:W-:-:S09]  /*0200*/  IADD3.X R7, PT, PT, RZ, R5, RZ, P1, !PT ;  /* 0x00000005ff077210 */ /* 0x000fd20000ffe4ff */
.L_x_64:
[----:B------:R-:W0:Y:S01]  /*0210*/  LDC.64 R16, c[0x0][0x388] ;  /* 0x0000e200ff107b82 */ /* 0x000e220000000a00 */
[----:B------:R-:W-:Y:S02]  /*0220*/  MOV R4, R6 ;  /* 0x0000000600047202 */ /* 0x000fe40000000f00 */
[----:B------:R-:W-:-:S05]  /*0230*/  MOV R5, R7 ;  /* 0x0000000700057202 */ /* 0x000fca0000000f00 */
[----:B------:R-:W2:Y:S04]  /*0240*/  LDG.E R25, desc[UR4][R4.64+-0x10] ;  /* 0xfffff00404197981 */ /* 0x000ea8000c1e1900 */
[----:B------:R-:W3:Y:S04]  /*0250*/  LDG.E R23, desc[UR4][R4.64+-0xc] ;  /* 0xfffff40404177981 */ /* 0x000ee8000c1e1900 */
[----:B------:R-:W4:Y:S04]  /*0260*/  LDG.E R29, desc[UR4][R4.64+-0x8] ;  /* 0xfffff804041d7981 */ /* 0x000f28000c1e1900 */
[----:B------:R-:W5:Y:S01]  /*0270*/  LDG.E R28, desc[UR4][R4.64+-0x4] ;  /* 0xfffffc04041c7981 */ /* 0x000f62000c1e1900 */
[----:B0-----:R-:W-:-:S05]  /*0280*/  IMAD.WIDE R16, R18, 0x4, R16 ;  /* 0x0000000412107825 */ /* 0x001fca00078e0210 */
[----:B------:R0:W2:Y:S01]  /*0290*/  LDG.E R26, desc[UR4][R16.64] ;  /* 0x00000004101a7981 */ /* 0x0000a2000c1e1900 */
[----:B------:R-:W-:-:S04]  /*02a0*/  IMAD.WIDE R14, R3, 0x4, R16 ;  /* 0x00000004030e7825 */ /* 0x000fc800078e0210 */
[C---:B------:R-:W-:Y:S02]  /*02b0*/  IMAD.WIDE R6, R3.reuse, 0x4, R14 ;  /* 0x0000000403067825 */ /* 0x040fe400078e020e */
[----:B------:R-:W3:Y:S02]  /*02c0*/  LDG.E R14, desc[UR4][R14.64] ;  /* 0x000000040e0e7981 */ /* 0x000ee4000c1e1900 */
[C---:B------:R-:W-:Y:S02]  /*02d0*/  IMAD.WIDE R10, R3.reuse, 0x4, R6 ;  /* 0x00000004030a7825 */ /* 0x040fe400078e0206 */
[----:B------:R-:W4:Y:S02]  /*02e0*/  LDG.E R6, desc[UR4][R6.64] ;  /* 0x0000000406067981 */ /* 0x000f24000c1e1900 */
[C---:B------:R-:W-:Y:S02]  /*02f0*/  IMAD.WIDE R8, R3.reuse, 0x4, R10 ;  /* 0x0000000403087825 */ /* 0x040fe400078e020a */
[----:B------:R-:W5:Y:S02]  /*0300*/  LDG.E R10, desc[UR4][R10.64] ;  /* 0x000000040a0a7981 */ /* 0x000f64000c1e1900 */
[----:B------:R-:W-:-:S02]  /*0310*/  IMAD.WIDE R12, R3, 0x4, R8 ;  /* 0x00000004030c7825 */ /* 0x000fc400078e0208 */
[----:B------:R-:W5:Y:S04]  /*0320*/  LDG.E R7, desc[UR4][R4.64] ;  /* 0x0000000404077981 */ /* 0x000f68000c1e1900 */
[----:B------:R-:W5:Y:S01]  /*0330*/  LDG.E R8, desc[UR4][R8.64] ;  /* 0x0000000408087981 */ /* 0x000f62000c1e1900 */
[----:B0-----:R-:W-:-:S03]  /*0340*/  IMAD.WIDE R16, R3, 0x4, R12 ;  /* 0x0000000403107825 */ /* 0x001fc600078e020c */
[----:B------:R-:W5:Y:S04]  /*0350*/  LDG.E R12, desc[UR4][R12.64] ;  /* 0x000000040c0c7981 */ /* 0x000f68000c1e1900 */
[----:B------:R-:W5:Y:S04]  /*0360*/  LDG.E R15, desc[UR4][R16.64] ;  /* 0x00000004100f7981 */ /* 0x000f68000c1e1900 */
[----:B------:R-:W5:Y:S04]  /*0370*/  LDG.E R9, desc[UR4][R4.64+0x4] ;  /* 0x0000040404097981 */ /* 0x000f68000c1e1900 */
[----:B------:R-:W5:Y:S01]  /*0380*/  LDG.E R11, desc[UR4][R4.64+0xc] ;  /* 0x00000c04040b7981 */ /* 0x000f62000c1e1900 */
[----:B--2---:R-:W-:Y:S01]  /*0390*/  FFMA R26, R25, R26, R24 ;  /* 0x0000001a191a7223 */ /* 0x004fe20000000018 */
[----:B------:R-:W-:-:S02]  /*03a0*/  IMAD.WIDE R24, R3, 0x4, R16 ;  /* 0x0000000403187825 */ /* 0x000fc400078e0210 */
[----:B------:R-:W2:Y:S04]  /*03b0*/  LDG.E R16, desc[UR4][R4.64+0x8] ;  /* 0x0000080404107981 */ /* 0x000ea8000c1e1900 */
[----:B------:R-:W2:Y:S01]  /*03c0*/  LDG.E R24, desc[UR4][R24.64] ;  /* 0x0000000418187981 */ /* 0x000ea2000c1e1900 */
[----:B---3--:R-:W-:Y:S01]  /*03d0*/  FFMA R14, R23, R14, R26 ;  /* 0x0000000e170e7223 */ /* 0x008fe2000000001a */
[----:B------:R-:W-:-:S03]  /*03e0*/  IADD3 R22, PT, PT, R22, 0x8, RZ ;  /* 0x0000000816167810 */ /* 0x000fc60007ffe0ff */
[----:B----4-:R-:W-:Y:S01]  /*03f0*/  FFMA R29, R29, R6, R14 ;  /* 0x000000061d1d7223 */ /* 0x010fe2000000000e */
[----:B------:R-:W-:-:S03]  /*0400*/  ISETP.NE.AND P1, PT, R22, RZ, PT ;  /* 0x000000ff1600720c */ /* 0x000fc60003f25270 */
[----:B-----5:R-:W-:Y:S01]  /*0410*/  FFMA R10, R28, R10, R29 ;  /* 0x0000000a1c0a7223 */ /* 0x020fe2000000001d */
[----:B------:R-:W-:-:S03]  /*0420*/  IADD3 R6, P2, PT, R4, 0x20, RZ ;  /* 0x0000002004067810 */ /* 0x000fc60007f5e0ff */
[----:B------:R-:W-:Y:S01]  /*0430*/  FFMA R8, R7, R8, R10 ;  /* 0x0000000807087223 */ /* 0x000fe2000000000a */
[----:B------:R-:W-:Y:S02]  /*0440*/  IADD3.X R7, PT, PT, RZ, R5, RZ, P2, !PT ;  /* 0x00000005ff077210 */ /* 0x000fe400017fe4ff */
[----:B------:R-:W-:Y:S01]  /*0450*/  LEA R18, R3, R18, 0x3 ;  /* 0x0000001203127211 */ /* 0x000fe200078e18ff */
[----:B------:R-:W-:-:S04]  /*0460*/  FFMA R9, R9, R12, R8 ;  /* 0x0000000c09097223 */ /* 0x000fc80000000008 */
[----:B--2---:R-:W-:-:S04]  /*0470*/  FFMA R16, R16, R15, R9 ;  /* 0x0000000f10107223 */ /* 0x004fc80000000009 */
[----:B------:R-:W-:Y:S01]  /*0480*/  FFMA R24, R11, R24, R16 ;  /* 0x000000180b187223 */ /* 0x000fe20000000010 */
[----:B------:R-:W-:Y:S06]  /*0490*/  @P1 BRA `(.L_x_64) ;  /* 0xfffffffc005c1947 */ /* 0x000fec000383ffff */
.L_x_63:
[----:B------:R-:W-:Y:S05]  /*04a0*/  @!P0 BRA `(.L_x_62) ;  /* 0x0000000000fc8947 */ /* 0x000fea0003800000 */
[----:B------:R-:W-:Y:S02]  /*04b0*/  ISETP.GE.U32.AND P1, PT, R27, 0x4, PT ;  /* 0x000000041b00780c */ /* 0x000fe40003f26070 */
[----:B------:R-:W-:-:S04]  /*04c0*/  LOP3.LUT R16, R2, 0x3, RZ, 0xc0, !PT ;  /* 0x0000000302107812 */ /* 0x000fc800078ec0ff */
[----:B------:R-:W-:-:S07]  /*04d0*/  ISETP.NE.AND P0, PT, R16, RZ, PT ;  /* 0x000000ff1000720c */ /* 0x000fce0003f05270 */
[----:B------:R-:W-:Y:S06]  /*04e0*/  @!P1 BRA `(.L_x_65) ;  /* 0x00000000006c9947 */ /* 0x000fec0003800000 */
[----:B------:R-:W0:Y:S01]  /*04f0*/  LDC.64 R6, c[0x0][0x388] ;  /* 0x0000e200ff067b82 */ /* 0x000e220000000a00 */
[----:B------:R-:W1:Y:S01]  /*0500*/  LDCU.64 UR6, c[0x0][0x380] ;  /* 0x00007000ff0677ac */ /* 0x000e620008000a00 */
[----:B------:R-:W-:Y:S01]  /*0510*/  IMAD R9, R21, R3, R0 ;  /* 0x0000000315097224 */ /* 0x000fe200078e0200 */
[CC--:B------:R-:W-:Y:S02]  /*0520*/  IADD3 R5, PT, PT, R20.reuse, R21.reuse, RZ ;  /* 0x0000001514057210 */ /* 0x0c0fe40007ffe0ff */
[----:B------:R-:W-:-:S03]  /*0530*/  IADD3 R10, P1, PT, R20, R21, RZ ;  /* 0x00000015140a7210 */ /* 0x000fc60007f3e0ff */
[----:B------:R-:W2:Y:S01]  /*0540*/  LDC.64 R14, c[0x0][0x380] ;  /* 0x0000e000ff0e7b82 */ /* 0x000ea20000000a00 */
[----:B0-----:R-:W-:-:S04]  /*0550*/  IMAD.WIDE R6, R9, 0x4, R6 ;  /* 0x0000000409067825 */ /* 0x001fc800078e0206 */
[----:B------:R-:W-:Y:S02]  /*0560*/  IMAD.WIDE R8, R3, 0x4, R6 ;  /* 0x0000000403087825 */ /* 0x000fe400078e0206 */
[----:B------:R-:W3:Y:S02]  /*0570*/  LDG.E R6, desc[UR4][R6.64] ;  /* 0x0000000406067981 */ /* 0x000ee4000c1e1900 */
[----:B--2---:R-:W-:Y:S01]  /*0580*/  IMAD.WIDE.U32 R14, R5, 0x4, R14 ;  /* 0x00000004050e7825 */ /* 0x004fe200078e000e */
[----:B------:R-:W-:Y:S02]  /*0590*/  IADD3.X R5, PT, PT, RZ, RZ, RZ, P1, !PT ;  /* 0x000000ffff057210 */ /* 0x000fe40000ffe4ff */
[----:B-1----:R-:W-:-:S03]  /*05a0*/  LEA R4, P1, R10, UR6, 0x2 ;  /* 0x000000060a047c11 */ /* 0x002fc6000f8210ff */
[----:B------:R-:W3:Y:S01]  /*05b0*/  LDG.E R15, desc[UR4][R14.64] ;  /* 0x000000040e0f7981 */ /* 0x000ee2000c1e1900 */
[----:B------:R-:W-:Y:S01]  /*05c0*/  LEA.HI.X R5, R10, UR7, R5, 0x2, P1 ;  /* 0x000000070a057c11 */ /* 0x000fe200088f1405 */
[C---:B------:R-:W-:Y:S02]  /*05d0*/  IMAD.WIDE R10, R3.reuse, 0x4, R8 ;  /* 0x00000004030a7825 */ /* 0x040fe400078e0208 */
[----:B------:R-:W2:Y:S04]  /*05e0*/  LDG.E R8, desc[UR4][R8.64] ;  /* 0x0000000408087981 */ /* 0x000ea8000c1e1900 */
[----:B------:R-:W2:Y:S01]  /*05f0*/  LDG.E R17, desc[UR4][R4.64+0x4] ;  /* 0x0000040404117981 */ /* 0x000ea2000c1e1900 */
[----:B------:R-:W-:-:S03]  /*0600*/  IMAD.WIDE R12, R3, 0x4, R10 ;  /* 0x00000004030c7825 */ /* 0x000fc600078e020a */
[----:B------:R-:W4:Y:S04]  /*0610*/  LDG.E R22, desc[UR4][R10.64] ;  /* 0x000000040a167981 */ /* 0x000f28000c1e1900 */
[----:B------:R-:W4:Y:S04]  /*0620*/  LDG.E R18, desc[UR4][R4.64+0x8] ;  /* 0x0000080404127981 */ /* 0x000f28000c1e1900 */
[----:B------:R-:W5:Y:S04]  /*0630*/  LDG.E R26, desc[UR4][R4.64+0xc] ;  /* 0x00000c04041a7981 */ /* 0x000f68000c1e1900 */
[----:B------:R-:W5:Y:S01]  /*0640*/  LDG.E R12, desc[UR4][R12.64] ;  /* 0x000000040c0c7981 */ /* 0x000f62000c1e1900 */
[----:B------:R-:W-:Y:S01]  /*0650*/  IADD3 R21, PT, PT, R21, 0x4, RZ ;  /* 0x0000000415157810 */ /* 0x000fe20007ffe0ff */
[----:B---3--:R-:W-:-:S04]  /*0660*/  FFMA R24, R15, R6, R24 ;  /* 0x000000060f187223 */ /* 0x008fc80000000018 */
[----:B--2---:R-:W-:-:S04]  /*0670*/  FFMA R17, R17, R8, R24 ;  /* 0x0000000811117223 */ /* 0x004fc80000000018 */
[----:B----4-:R-:W-:-:S04]  /*0680*/  FFMA R17, R18, R22, R17 ;  /* 0x0000001612117223 */ /* 0x010fc80000000011 */
[----:B-----5:R-:W-:-:S07]  /*0690*/  FFMA R24, R26, R12, R17 ;  /* 0x0000000c1a187223 */ /* 0x020fce0000000011 */
.L_x_65:
[----:B------:R-:W-:Y:S05]  /*06a0*/  @!P0 BRA `(.L_x_62) ;  /* 0x00000000007c8947 */ /* 0x000fea0003800000 */
[----:B------:R-:W-:Y:S01]  /*06b0*/  ISETP.NE.AND P1, PT, R16, 0x1, PT ;  /* 0x000000011000780c */ /* 0x000fe20003f25270 */
[----:B------:R-:W0:Y:S01]  /*06c0*/  LDC.64 R12, c[0x0][0x380] ;  /* 0x0000e000ff0c7b82 */ /* 0x000e220000000a00 */
[----:B------:R-:W-:-:S04]  /*06d0*/  LOP3.LUT R2, R2, 0x1, RZ, 0xc0, !PT ;  /* 0x0000000102027812 */ /* 0x000fc800078ec0ff */
[----:B------:R-:W-:-:S03]  /*06e0*/  ISETP.NE.U32.AND P0, PT, R2, 0x1, PT ;  /* 0x000000010200780c */ /* 0x000fc60003f05070 */
[----:B------:R-:W1:Y:S04]  /*06f0*/  LDC.64 R10, c[0x0][0x388] ;  /* 0x0000e200ff0a7b82 */ /* 0x000e680000000a00 */
[CC--:B------:R-:W-:Y:S02]  /*0700*/  @P1 IADD3 R15, PT, PT, R20.reuse, R21.reuse, RZ ;  /* 0x00000015140f1210 */ /* 0x0c0fe40007ffe0ff */
[----:B------:R-:W-:Y:S02]  /*0710*/  @P1 IADD3 R2, P2, PT, R20, R21, RZ ;  /* 0x0000001514021210 */ /* 0x000fe40007f5e0ff */
[----:B------:R-:W2:Y:S02]  /*0720*/  @P1 LDC.64 R4, c[0x0][0x380] ;  /* 0x0000e000ff041b82 */ /* 0x000ea40000000a00 */
[----:B------:R-:W-:-:S06]  /*0730*/  @P1 IADD3.X R14, PT, PT, RZ, RZ, RZ, P2, !PT ;  /* 0x000000ffff0e1210 */ /* 0x000fcc00017fe4ff */
[----:B------:R-:W3:Y:S01]  /*0740*/  LDC.64 R6, c[0x0][0x380] ;  /* 0x0000e000ff067b82 */ /* 0x000ee20000000a00 */
[----:B0-----:R-:W-:-:S04]  /*0750*/  @P1 IMAD.WIDE.U32 R12, R15, 0x4, R12 ;  /* 0x000000040f0c1825 */ /* 0x001fc800078e000c */
[C---:B------:R-:W-:Y:S01]  /*0760*/  @P1 IMAD R15, R21.reuse, R3, R0 ;  /* 0x00000003150f1224 */ /* 0x040fe200078e0200 */
[----:B------:R-:W-:Y:S01]  /*0770*/  @P1 IADD3 R21, PT, PT, R21, 0x2, RZ ;  /* 0x0000000215151810 */ /* 0x000fe20007ffe0ff */
[----:B------:R-:W4:Y:S01]  /*0780*/  @P1 LDG.E R13, desc[UR4][R12.64] ;  /* 0x000000040c0d1981 */ /* 0x000f22000c1e1900 */
[----:B------:R-:W0:Y:S01]  /*0790*/  LDC.64 R8, c[0x0][0x388] ;  /* 0x0000e200ff087b82 */ /* 0x000e220000000a00 */
[----:B-1----:R-:W-:Y:S01]  /*07a0*/  @P1 IMAD.WIDE R10, R15, 0x4, R10 ;  /* 0x000000040f0a1825 */ /* 0x002fe200078e020a */
[----:B------:R-:W-:Y:S02]  /*07b0*/  @!P0 IADD3 R17, PT, PT, R20, R21, RZ ;  /* 0x0000001514118210 */ /* 0x000fe40007ffe0ff */
[----:B--2---:R-:W-:Y:S01]  /*07c0*/  @P1 LEA R4, P2, R2, R4, 0x2 ;  /* 0x0000000402041211 */ /* 0x004fe200078410ff */
[----:B------:R-:W-:-:S03]  /*07d0*/  @!P0 IMAD R21, R21, R3, R0 ;  /* 0x0000000315158224 */ /* 0x000fc600078e0200 */
[----:B------:R-:W-:Y:S01]  /*07e0*/  @P1 LEA.HI.X R5, R2, R5, R14, 0x2, P2 ;  /* 0x0000000502051211 */ /* 0x000fe200010f140e */
[----:B------:R-:W-:Y:S01]  /*07f0*/  @P1 IMAD.WIDE R14, R3, 0x4, R10 ;  /* 0x00000004030e1825 */ /* 0x000fe200078e020a */
[----:B------:R-:W4:Y:S03]  /*0800*/  @P1 LDG.E R2, desc[UR4][R10.64] ;  /* 0x000000040a021981 */ /* 0x000f26000c1e1900 */
[----:B---3--:R-:W-:Y:S01]  /*0810*/  @!P0 IMAD.WIDE.U32 R6, R17, 0x4, R6 ;  /* 0x0000000411068825 */ /* 0x008fe200078e0006 */
[----:B------:R-:W2:Y:S04]  /*0820*/  @P1 LDG.E R5, desc[UR4][R4.64+0x4] ;  /* 0x0000040404051981 */ /* 0x000ea8000c1e1900 */
[----:B------:R-:W2:Y:S01]  /*0830*/  @P1 LDG.E R14, desc[UR4][R14.64] ;  /* 0x000000040e0e1981 */ /* 0x000ea2000c1e1900 */
[----:B0-----:R-:W-:-:S03]  /*0840*/  @!P0 IMAD.WIDE R8, R21, 0x4, R8 ;  /* 0x0000000415088825 */ /* 0x001fc600078e0208 */
[----:B------:R-:W3:Y:S04]  /*0850*/  @!P0 LDG.E R7, desc[UR4][R6.64] ;  /* 0x0000000406078981 */ /* 0x000ee8000c1e1900 */
[----:B------:R-:W3:Y:S01]  /*0860*/  @!P0 LDG.E R8, desc[UR4][R8.64] ;  /* 0x0000000408088981 */ /* 0x000ee2000c1e1900 */
[----:B----4-:R-:W-:-:S04]  /*0870*/  @P1 FFMA R2, R13, R2, R24 ;  /* 0x000000020d021223 */ /* 0x010fc80000000018 */
[----:B--2---:R-:W-:-:S04]  /*0880*/  @P1 FFMA R24, R5, R14, R2 ;  /* 0x0000000e05181223 */ /* 0x004fc80000000002 */
[----:B---3--:R-:W-:-:S07]  /*0890*/  @!P0 FFMA R24, R7, R8, R24 ;  /* 0x0000000807188223 */ /* 0x008fce0000000018 */
.L_x_62:
[----:B------:R-:W0:Y:S01]  /*08a0*/  LDC.64 R4, c[0x0][0x390] ;  /* 0x0000e400ff047b82 */ /* 0x000e220000000a00 */
[----:B------:R-:W-:Y:S01]  /*08b0*/  IMAD R3, R19, R3, R0 ;  /* 0x0000000313037224 */ /* 0x000fe200078e0200 */
[----:B------:R-:W1:Y:S01]  /*08c0*/  LDCU UR6, c[0x0][0x3a8] ;  /* 0x00007500ff0677ac */ /* 0x000e620008000800 */
[----:B------:R-:W2:Y:S02]  /*08d0*/  LDCU UR7, c[0x0][0x3a4] ;  /* 0x00007480ff0777ac */ /* 0x000ea40008000800 */
[----:B0-----:R-:W-:-:S05]  /*08e0*/  IMAD.WIDE R2, R3, 0x4, R4 ;  /* 0x0000000403027825 */ /* 0x001fca00078e0204 */
[----:B------:R-:W1:Y:S02]  /*08f0*/  LDG.E R0, desc[UR4][R2.64] ;  /* 0x0000000402007981 */ /* 0x000e64000c1e1900 */
[----:B-1----:R-:W-:-:S04]  /*0900*/  FMUL R5, R0, UR6 ;  /* 0x0000000600057c20 */ /* 0x002fc80008400000 */
[----:B--2---:R-:W-:-:S05]  /*0910*/  FFMA R5, R24, UR7, R5 ;  /* 0x0000000718057c23 */ /* 0x004fca0008000005 */
[----:B------:R-:W-:Y:S01]  /*0920*/  STG.E desc[UR4][R2.64], R5 ;  /* 0x0000000502007986 */ /* 0x000fe2000c101904 */
[----:B------:R-:W-:Y:S05]  /*0930*/  EXIT ;  /* 0x000000000000794d */ /* 0x000fea0003800000 */
.L_x_66:
        /* <DEDUP_REMOVED lines=12> */
.L_x_82:


//--------------------- .nv.shared.reserved.0     --------------------------
	.section	.nv.shared.reserved.0,"aw",@nobits
	.weak		__nv_reservedSMEM_offset_0_alias
	.size		__nv_reservedSMEM_offset_0_alias, 0, 64
	.other		__nv_reservedSMEM_offset_0_alias,@"STO_CUDA_RESERVED_SHARED STV_DEFAULT"
__nv_reservedSMEM_offset_0_alias:
	.zero		0
	.zero		64


//--------------------- .nv.constant0._Z18adam_update_kernelPfS_S_S_iffffi --------------------------
	.section	.nv.constant0._Z18adam_update_kernelPfS_S_S_iffffi,"a",@progbits
	.sectionflags	@""
	.align	4
.nv.constant0._Z18adam_update_kernelPfS_S_S_iffffi:
	.zero		952


//--------------------- .nv.constant0._Z16transpose_kernelPKfPfii --------------------------
	.section	.nv.constant0._Z16transpose_kernelPKfPfii,"a",@progbits
	.sectionflags	@""
	.align	4
.nv.constant0._Z16transpose_kernelPKfPfii:
	.zero		920


//--------------------- .nv.constant0._Z36binary_cross_entropy_gradient_kernelPKfS0_Pfi --------------------------
	.section	.nv.constant0._Z36binary_cross_entropy_gradient_kernelPKfS0_Pfi,"a",@progbits
	.sectionflags	@""
	.align	4
.nv.constant0._Z36binary_cross_entropy_gradient_kernelPKfS0_Pfi:
	.zero		924


//--------------------- .nv.constant0._Z27binary_cross_entropy_kernelPKfS0_Pfi --------------------------
	.section	.nv.constant0._Z27binary_cross_entropy_kernelPKfS0_Pfi,"a",@progbits
	.sectionflags	@""
	.align	4
.nv.constant0._Z27binary_cross_entropy_kernelPKfS0_Pfi:
	.zero		924


//--------------------- .nv.constant0._Z20tanh_gradient_kernelPKfPfi --------------------------
	.section	.nv.constant0._Z20tanh_gradient_kernelPKfPfi,"a",@progbits
	.sectionflags	@""
	.align	4
.nv.constant0._Z20tanh_gradient_kernelPKfPfi:
	.zero		916


//--------------------- .nv.constant0._Z11tanh_kernelPfi --------------------------
	.section	.nv.constant0._Z11tanh_kernelPfi,"a",@progbits
	.sectionflags	@""
	.align	4
.nv.constant0._Z11tanh_kernelPfi:
	.zero		908


//--------------------- .nv.constant0._Z23sigmoid_gradient_kernelPKfPfi --------------------------
	.section	.nv.constant0._Z23sigmoid_gradient_kernelPKfPfi,"a",@progbits
	.sectionflags	@""
	.align	4
.nv.constant0._Z23sigmoid_gradient_kernelPKfPfi:
	.zero		916


//--------------------- .nv.constant0._Z14sigmoid_kernelPfi --------------------------
	.section	.nv.constant0._Z14sigmoid_kernelPfi,"a",@progbits
	.sectionflags	@""
	.align	4
.nv.constant0._Z14sigmoid_kernelPfi:
	.zero		908


//--------------------- .nv.constant0._Z20relu_gradient_kernelPKfPfi --------------------------
	.section	.nv.constant0._Z20relu_gradient_kernelPKfPfi,"a",@progbits
	.sectionflags	@""
	.align	4
.nv.constant0._Z20relu_gradient_kernelPKfPfi:
	.zero		916


//--------------------- .nv.constant0._Z11relu_kernelPfi --------------------------
	.section	.nv.constant0._Z11relu_kernelPfi,"a",@progbits
	.sectionflags	@""
	.align	4
.nv.constant0._Z11relu_kernelPfi:
	.zero		908


//--------------------- .nv.constant0._Z19batched_gemm_kernelPKfS0_Pfiiiiff --------------------------
	.section	.nv.constant0._Z19batched_gemm_kernelPKfS0_Pfiiiiff,"a",@progbits
	.sectionflags	@""
	.align	4
.nv.constant0._Z19batched_gemm_kernelPKfS0_Pfiiiiff:
	.zero		944


//--------------------- .nv.constant0._Z11gemm_kernelPKfS0_Pfiiiff --------------------------
	.section	.nv.constant0._Z11gemm_kernelPKfS0_Pfiiiff,"a",@progbits
	.sectionflags	@""
	.align	4
.nv.constant0._Z11gemm_kernelPKfS0_Pfiiiff:
	.zero		940


//--------------------- SYMBOLS --------------------------

	.type		.nv.reservedSmem.offset0,@object
	.size		.nv.reservedSmem.offset0,0x4
